	.target	sm_90a

	.elftype	@"ET_EXEC"


//--------------------- .note.nv.tkinfo           --------------------------
	.section	.note.nv.tkinfo,"",@"SHT_NOTE"
	.sectionflags	@"SHF_NOTE_NV_TKINFO"
	.tkinfo
        /*0018*/ 	.word	0x00000002
        /*0030*/ 	.string	""
        /*0030*/ 	.string	"ptxas"
        /*0030*/ 	.string	"Cuda compilation tools, release 13.0, V13.0.88"
        /*0030*/ 	.string	"Build cuda_13.0.r13.0/compiler.36424714_0"
        /*0030*/ 	.string	"-arch sm_90a -m 64 "



//--------------------- .note.nv.cuinfo           --------------------------
	.section	.note.nv.cuinfo,"",@"SHT_NOTE"
	.sectionflags	@"SHF_NOTE_NV_CUINFO"
        /*0018*/ 	.short	0x0002
        /*001a*/ 	.short	0x005a
        /*001c*/ 	.short	0x0082
	.zero		2


//--------------------- .nv.info                  --------------------------
	.section	.nv.info,"",@"SHT_CUDA_INFO"
	.align	4


	//----- nvinfo : EIATTR_REGCOUNT
	.align		4
        /*0000*/ 	.byte	0x04, 0x2f
        /*0002*/ 	.short	(.L_12 - .L_11)
	.align		4
.L_11:
        /*0004*/ 	.word	index@(_ZN7cutlass13device_kernelINS_4gemm6kernel13GemmUniversalIN4cute5tupleIJiiiiEEENS1_10collective13CollectiveMmaINS1_40MainloopSm90TmaGmmaWarpSpecializedSparseILi9ENS5_IJNS4_1CILi2EEENSA_ILi1EEESC_EEENS1_35KernelTmaWarpSpecializedCooperativeEEENS5_IJNSA_ILi128EEESG_NSA_ILi64EEEEEENS_10bfloat16_tENS5_IJNS4_6LayoutINS5_IJiNS5_IJSB_iEEEiEEENS5_IJlNS5_IJSC_SB_EEElEEEEENSK_INS5_IJNS5_IJNS5_IJNSA_ILi8EEESB_NSA_ILi4EEEEEEiEEENS5_IJNS5_IJNSA_ILi16EEESB_SB_EEEiEEEiEEENS5_IJNS5_IJNS5_IJSH_SU_NSA_ILi1024EEEEEENSA_ILi4096EEEEEENS5_IJNS5_IJSC_NSA_ILi512EEENSA_ILi32EEEEEElEEElEEEEEEEESJ_NS5_IJlSC_lEEENS4_8TiledMMAINS4_8MMA_AtomIJNS4_4SM904GMMA6SPARSE29GMMA_64x128x32_F32BF16BF16_SSILNS1D_5MajorE0ELS1G_0ELNS1D_7ScaleInE1ELS1H_1ELNS1D_9SparseSelE0EEEEEENSK_ISD_NS5_IJSC_NSA_ILi0EEES1L_EEEEENS5_IJNS4_10UnderscoreES1O_S1O_EEEEENS4_13SM90_TMA_LOADENS4_14ComposedLayoutINS4_7SwizzleILi2ELi4ELi3EEENS4_25smem_sparse_ptr_flag_bitsILi2ELi16EEENSK_INS5_IJNS5_IJSC_SQ_EEENS5_IJSB_S13_EEEEEENS5_IJNS5_IJS1L_SH_EEESN_EEEEEEEvNS4_8identityENS4_23SM90_TMA_LOAD_MULTICASTENS1S_INS1T_ILi3ELi4ELi3EEENS4_18smem_ptr_flag_bitsILi16EEENSK_INS5_IJSQ_SH_EEENS5_IJSH_SC_EEEEEEEvS24_EENS_8epilogue10collective6detail29Sm90TmaWarpSpecializedAdapterINS2F_15DefaultEpilogueIfNS5_IJSC_llEEES2J_NS2E_6thread17LinearCombinationIfLi1EffLNS2K_9ScaleType4KindE0ELNS_15FloatRoundStyleE2EfEENS1_15EpilogueDefaultEEEEEvvEEEEvNT_6ParamsE)
        /*0008*/ 	.word	0x000000a8


	//----- nvinfo : EIATTR_FRAME_SIZE
	.align		4
.L_12:
        /*000c*/ 	.byte	0x04, 0x11
        /*000e*/ 	.short	(.L_14 - .L_13)
	.align		4
.L_13:
        /*0010*/ 	.word	index@(_ZN7cutlass13device_kernelINS_4gemm6kernel13GemmUniversalIN4cute5tupleIJiiiiEEENS1_10collective13CollectiveMmaINS1_40MainloopSm90TmaGmmaWarpSpecializedSparseILi9ENS5_IJNS4_1CILi2EEENSA_ILi1EEESC_EEENS1_35KernelTmaWarpSpecializedCooperativeEEENS5_IJNSA_ILi128EEESG_NSA_ILi64EEEEEENS_10bfloat16_tENS5_IJNS4_6LayoutINS5_IJiNS5_IJSB_iEEEiEEENS5_IJlNS5_IJSC_SB_EEElEEEEENSK_INS5_IJNS5_IJNS5_IJNSA_ILi8EEESB_NSA_ILi4EEEEEEiEEENS5_IJNS5_IJNSA_ILi16EEESB_SB_EEEiEEEiEEENS5_IJNS5_IJNS5_IJSH_SU_NSA_ILi1024EEEEEENSA_ILi4096EEEEEENS5_IJNS5_IJSC_NSA_ILi512EEENSA_ILi32EEEEEElEEElEEEEEEEESJ_NS5_IJlSC_lEEENS4_8TiledMMAINS4_8MMA_AtomIJNS4_4SM904GMMA6SPARSE29GMMA_64x128x32_F32BF16BF16_SSILNS1D_5MajorE0ELS1G_0ELNS1D_7ScaleInE1ELS1H_1ELNS1D_9SparseSelE0EEEEEENSK_ISD_NS5_IJSC_NSA_ILi0EEES1L_EEEEENS5_IJNS4_10UnderscoreES1O_S1O_EEEEENS4_13SM90_TMA_LOADENS4_14ComposedLayoutINS4_7SwizzleILi2ELi4ELi3EEENS4_25smem_sparse_ptr_flag_bitsILi2ELi16EEENSK_INS5_IJNS5_IJSC_SQ_EEENS5_IJSB_S13_EEEEEENS5_IJNS5_IJS1L_SH_EEESN_EEEEEEEvNS4_8identityENS4_23SM90_TMA_LOAD_MULTICASTENS1S_INS1T_ILi3ELi4ELi3EEENS4_18smem_ptr_flag_bitsILi16EEENSK_INS5_IJSQ_SH_EEENS5_IJSH_SC_EEEEEEEvS24_EENS_8epilogue10collective6detail29Sm90TmaWarpSpecializedAdapterINS2F_15DefaultEpilogueIfNS5_IJSC_llEEES2J_NS2E_6thread17LinearCombinationIfLi1EffLNS2K_9ScaleType4KindE0ELNS_15FloatRoundStyleE2EfEENS1_15EpilogueDefaultEEEEEvvEEEEvNT_6ParamsE)
        /*0014*/ 	.word	0x00000000


	//----- nvinfo : EIATTR_MIN_STACK_SIZE
	.align		4
.L_14:
        /*0018*/ 	.byte	0x04, 0x12
        /*001a*/ 	.short	(.L_16 - .L_15)
	.align		4
.L_15:
        /*001c*/ 	.word	index@(_ZN7cutlass13device_kernelINS_4gemm6kernel13GemmUniversalIN4cute5tupleIJiiiiEEENS1_10collective13CollectiveMmaINS1_40MainloopSm90TmaGmmaWarpSpecializedSparseILi9ENS5_IJNS4_1CILi2EEENSA_ILi1EEESC_EEENS1_35KernelTmaWarpSpecializedCooperativeEEENS5_IJNSA_ILi128EEESG_NSA_ILi64EEEEEENS_10bfloat16_tENS5_IJNS4_6LayoutINS5_IJiNS5_IJSB_iEEEiEEENS5_IJlNS5_IJSC_SB_EEElEEEEENSK_INS5_IJNS5_IJNS5_IJNSA_ILi8EEESB_NSA_ILi4EEEEEEiEEENS5_IJNS5_IJNSA_ILi16EEESB_SB_EEEiEEEiEEENS5_IJNS5_IJNS5_IJSH_SU_NSA_ILi1024EEEEEENSA_ILi4096EEEEEENS5_IJNS5_IJSC_NSA_ILi512EEENSA_ILi32EEEEEElEEElEEEEEEEESJ_NS5_IJlSC_lEEENS4_8TiledMMAINS4_8MMA_AtomIJNS4_4SM904GMMA6SPARSE29GMMA_64x128x32_F32BF16BF16_SSILNS1D_5MajorE0ELS1G_0ELNS1D_7ScaleInE1ELS1H_1ELNS1D_9SparseSelE0EEEEEENSK_ISD_NS5_IJSC_NSA_ILi0EEES1L_EEEEENS5_IJNS4_10UnderscoreES1O_S1O_EEEEENS4_13SM90_TMA_LOADENS4_14ComposedLayoutINS4_7SwizzleILi2ELi4ELi3EEENS4_25smem_sparse_ptr_flag_bitsILi2ELi16EEENSK_INS5_IJNS5_IJSC_SQ_EEENS5_IJSB_S13_EEEEEENS5_IJNS5_IJS1L_SH_EEESN_EEEEEEEvNS4_8identityENS4_23SM90_TMA_LOAD_MULTICASTENS1S_INS1T_ILi3ELi4ELi3EEENS4_18smem_ptr_flag_bitsILi16EEENSK_INS5_IJSQ_SH_EEENS5_IJSH_SC_EEEEEEEvS24_EENS_8epilogue10collective6detail29Sm90TmaWarpSpecializedAdapterINS2F_15DefaultEpilogueIfNS5_IJSC_llEEES2J_NS2E_6thread17LinearCombinationIfLi1EffLNS2K_9ScaleType4KindE0ELNS_15FloatRoundStyleE2EfEENS1_15EpilogueDefaultEEEEEvvEEEEvNT_6ParamsE)
        /*0020*/ 	.word	0x00000000
.L_16:


//--------------------- .nv.compat                --------------------------
	.section	.nv.compat,"",@"SHT_CUDA_COMPAT_INFO"
	.align	4
        /*0000*/ 	.byte	0x02, 0x09, 0x01, 0x00, 0x02, 0x02, 0x04, 0x00, 0x02, 0x05, 0x05, 0x00, 0x03, 0x07, 0x01, 0x01
        /*0010*/ 	.byte	0x02, 0x03, 0x01, 0x00, 0x02, 0x06, 0x01, 0x00, 0x04, 0x0b, 0x08, 0x00, 0x00, 0x00, 0x00, 0x00
        /*0020*/ 	.byte	0x00, 0x00, 0x00, 0x00


//--------------------- .nv.info._ZN7cutlass13device_kernelINS_4gemm6kernel13GemmUniversalIN4cute5tupleIJiiiiEEENS1_10collective13CollectiveMmaINS1_40MainloopSm90TmaGmmaWarpSpecializedSparseILi9ENS5_IJNS4_1CILi2EEENSA_ILi1EEESC_EEENS1_35KernelTmaWarpSpecializedCooperativeEEENS5_IJNSA_ILi128EEESG_NSA_ILi64EEEEEENS_10bfloat16_tENS5_IJNS4_6LayoutINS5_IJiNS5_IJSB_iEEEiEEENS5_IJlNS5_IJSC_SB_EEElEEEEENSK_INS5_IJNS5_IJNS5_IJNSA_ILi8EEESB_NSA_ILi4EEEEEEiEEENS5_IJNS5_IJNSA_ILi16EEESB_SB_EEEiEEEiEEENS5_IJNS5_IJNS5_IJSH_SU_NSA_ILi1024EEEEEENSA_ILi4096EEEEEENS5_IJNS5_IJSC_NSA_ILi512EEENSA_ILi32EEEEEElEEElEEEEEEEESJ_NS5_IJlSC_lEEENS4_8TiledMMAINS4_8MMA_AtomIJNS4_4SM904GMMA6SPARSE29GMMA_64x128x32_F32BF16BF16_SSILNS1D_5MajorE0ELS1G_0ELNS1D_7ScaleInE1ELS1H_1ELNS1D_9SparseSelE0EEEEEENSK_ISD_NS5_IJSC_NSA_ILi0EEES1L_EEEEENS5_IJNS4_10UnderscoreES1O_S1O_EEEEENS4_13SM90_TMA_LOADENS4_14ComposedLayoutINS4_7SwizzleILi2ELi4ELi3EEENS4_25smem_sparse_ptr_flag_bitsILi2ELi16EEENSK_INS5_IJNS5_IJSC_SQ_EEENS5_IJSB_S13_EEEEEENS5_IJNS5_IJS1L_SH_EEESN_EEEEEEEvNS4_8identityENS4_23SM90_TMA_LOAD_MULTICASTENS1S_INS1T_ILi3ELi4ELi3EEENS4_18smem_ptr_flag_bitsILi16EEENSK_INS5_IJSQ_SH_EEENS5_IJSH_SC_EEEEEEEvS24_EENS_8epilogue10collective6detail29Sm90TmaWarpSpecializedAdapterINS2F_15DefaultEpilogueIfNS5_IJSC_llEEES2J_NS2E_6thread17LinearCombinationIfLi1EffLNS2K_9ScaleType4KindE0ELNS_15FloatRoundStyleE2EfEENS1_15EpilogueDefaultEEEEEvvEEEEvNT_6ParamsE --------------------------
	.section	.nv.info._ZN7cutlass13device_kernelINS_4gemm6kernel13GemmUniversalIN4cute5tupleIJiiiiEEENS1_10collective13CollectiveMmaINS1_40MainloopSm90TmaGmmaWarpSpecializedSparseILi9ENS5_IJNS4_1CILi2EEENSA_ILi1EEESC_EEENS1_35KernelTmaWarpSpecializedCooperativeEEENS5_IJNSA_ILi128EEESG_NSA_ILi64EEEEEENS_10bfloat16_tENS5_IJNS4_6LayoutINS5_IJiNS5_IJSB_iEEEiEEENS5_IJlNS5_IJSC_SB_EEElEEEEENSK_INS5_IJNS5_IJNS5_IJNSA_ILi8EEESB_NSA_ILi4EEEEEEiEEENS5_IJNS5_IJNSA_ILi16EEESB_SB_EEEiEEEiEEENS5_IJNS5_IJNS5_IJSH_SU_NSA_ILi1024EEEEEENSA_ILi4096EEEEEENS5_IJNS5_IJSC_NSA_ILi512EEENSA_ILi32EEEEEElEEElEEEEEEEESJ_NS5_IJlSC_lEEENS4_8TiledMMAINS4_8MMA_AtomIJNS4_4SM904GMMA6SPARSE29GMMA_64x128x32_F32BF16BF16_SSILNS1D_5MajorE0ELS1G_0ELNS1D_7ScaleInE1ELS1H_1ELNS1D_9SparseSelE0EEEEEENSK_ISD_NS5_IJSC_NSA_ILi0EEES1L_EEEEENS5_IJNS4_10UnderscoreES1O_S1O_EEEEENS4_13SM90_TMA_LOADENS4_14ComposedLayoutINS4_7SwizzleILi2ELi4ELi3EEENS4_25smem_sparse_ptr_flag_bitsILi2ELi16EEENSK_INS5_IJNS5_IJSC_SQ_EEENS5_IJSB_S13_EEEEEENS5_IJNS5_IJS1L_SH_EEESN_EEEEEEEvNS4_8identityENS4_23SM90_TMA_LOAD_MULTICASTENS1S_INS1T_ILi3ELi4ELi3EEENS4_18smem_ptr_flag_bitsILi16EEENSK_INS5_IJSQ_SH_EEENS5_IJSH_SC_EEEEEEEvS24_EENS_8epilogue10collective6detail29Sm90TmaWarpSpecializedAdapterINS2F_15DefaultEpilogueIfNS5_IJSC_llEEES2J_NS2E_6thread17LinearCombinationIfLi1EffLNS2K_9ScaleType4KindE0ELNS_15FloatRoundStyleE2EfEENS1_15EpilogueDefaultEEEEEvvEEEEvNT_6ParamsE,"",@"SHT_CUDA_INFO"
	.sectionflags	@""
	.align	4


	//----- nvinfo : EIATTR_CUDA_API_VERSION
	.align		4
        /*0000*/ 	.byte	0x04, 0x37
        /*0002*/ 	.short	(.L_18 - .L_17)
.L_17:
        /*0004*/ 	.word	0x00000082


	//----- nvinfo : EIATTR_KPARAM_INFO
	.align		4
.L_18:
        /*0008*/ 	.byte	0x04, 0x17
        /*000a*/ 	.short	(.L_20 - .L_19)
.L_19:
        /*000c*/ 	.word	0x00000000
        /*0010*/ 	.short	0x0000
        /*0012*/ 	.short	0x0070
        /*0014*/ 	.byte	0x00, 0xf0, 0x01, 0x14


	//----- nvinfo : EIATTR_SPARSE_MMA_MASK
	.align		4
.L_20:
        /*0018*/ 	.byte	0x03, 0x50
        /*001a*/ 	.short	0x0002


	//----- nvinfo : EIATTR_MAXREG_COUNT
	.align		4
        /*001c*/ 	.byte	0x03, 0x1b
        /*001e*/ 	.short	0x00a8


	//----- nvinfo : EIATTR_NUM_BARRIERS
	.align		4
        /*0020*/ 	.byte	0x02, 0x4c
        /*0022*/ 	.byte	0x01
	.zero		1


	//----- nvinfo : EIATTR_MERCURY_ISA_VERSION
	.align		4
        /*0024*/ 	.byte	0x03, 0x5f
        /*0026*/ 	.short	0x0101


	//----- nvinfo : EIATTR_INT_WARP_WIDE_INSTR_OFFSETS
	.align		4
        /*0028*/ 	.byte	0x04, 0x31
        /*002a*/ 	.short	(.L_22 - .L_21)


	//   ....[0]....
.L_21:
        /*002c*/ 	.word	0x000005d0


	//   ....[1]....
        /*0030*/ 	.word	0x00000710


	//   ....[2]....
        /*0034*/ 	.word	0x000007b0


	//----- nvinfo : EIATTR_COOP_GROUP_MASK_REGIDS
	.align		4
.L_22:
        /*0038*/ 	.byte	0x04, 0x29
        /*003a*/ 	.short	(.L_24 - .L_23)


	//   ....[0]....
.L_23:
        /*003c*/ 	.word	0xffffffff


	//   ....[1]....
        /*0040*/ 	.word	0xffffffff


	//   ....[2]....
        /*0044*/ 	.word	0xffffffff


	//   ....[3]....
        /*0048*/ 	.word	0xffffffff


	//   ....[4]....
        /*004c*/ 	.word	0xffffffff


	//   ....[5]....
        /*0050*/ 	.word	0xffffffff


	//----- nvinfo : EIATTR_COOP_GROUP_INSTR_OFFSETS
	.align		4
.L_24:
        /*0054*/ 	.byte	0x04, 0x28
        /*0056*/ 	.short	(.L_26 - .L_25)


	//   ....[0]....
.L_25:
        /*0058*/ 	.word	0x00000060


	//   ....[1]....
        /*005c*/ 	.word	0x00000070


	//   ....[2]....
        /*0060*/ 	.word	0x00000160


	//   ....[3]....
        /*0064*/ 	.word	0x000003e0


	//   ....[4]....
        /*0068*/ 	.word	0x000008e0


	//   ....[5]....
        /*006c*/ 	.word	0x00001360


	//----- nvinfo : EIATTR_REG_RECONFIG
	.align		4
.L_26:
        /*0070*/ 	.byte	0x01, 0x54
	.zero		2


	//----- nvinfo : EIATTR_MBARRIER_INSTR_OFFSETS
	.align		4
        /*0074*/ 	.byte	0x04, 0x39
        /*0076*/ 	.short	(.L_28 - .L_27)


	//   ....[0]....
.L_27:
        /*0078*/ 	.word	0x00000280
        /*007c*/ 	.word	0x000000ff
        /*0080*/ 	.word	0x00000000
        /*0084*/ 	.short	0x0100
        /*0086*/ 	.byte	0x08
	.zero		1


	//   ....[1]....
        /*0088*/ 	.word	0x00000290
        /*008c*/ 	.word	0x000000ff
        /*0090*/ 	.word	0x00000048
        /*0094*/ 	.short	0x0100
        /*0096*/ 	.byte	0x08
	.zero		1


	//   ....[2]....
        /*0098*/ 	.word	0x000002a0
        /*009c*/ 	.word	0x000000ff
        /*00a0*/ 	.word	0x00000008
        /*00a4*/ 	.short	0x0100
        /*00a6*/ 	.byte	0x08
	.zero		1


	//   ....[3]....
        /*00a8*/ 	.word	0x000002b0
        /*00ac*/ 	.word	0x000000ff
        /*00b0*/ 	.word	0x00000050
        /*00b4*/ 	.short	0x0100
        /*00b6*/ 	.byte	0x08
	.zero		1


	//   ....[4]....
        /*00b8*/ 	.word	0x000002c0
        /*00bc*/ 	.word	0x000000ff
        /*00c0*/ 	.word	0x00000010
        /*00c4*/ 	.short	0x0100
        /*00c6*/ 	.byte	0x08
	.zero		1


	//   ....[5]....
        /*00c8*/ 	.word	0x000002d0
        /*00cc*/ 	.word	0x000000ff
        /*00d0*/ 	.word	0x00000058
        /*00d4*/ 	.short	0x0100
        /*00d6*/ 	.byte	0x08
	.zero		1


	//   ....[6]....
        /*00d8*/ 	.word	0x000002e0
        /*00dc*/ 	.word	0x000000ff
        /*00e0*/ 	.word	0x00000018
        /*00e4*/ 	.short	0x0100
        /*00e6*/ 	.byte	0x08
	.zero		1


	//   ....[7]....
        /*00e8*/ 	.word	0x000002f0
        /*00ec*/ 	.word	0x000000ff
        /*00f0*/ 	.word	0x00000060
        /*00f4*/ 	.short	0x0100
        /*00f6*/ 	.byte	0x08
	.zero		1


	//   ....[8]....
        /*00f8*/ 	.word	0x00000300
        /*00fc*/ 	.word	0x000000ff
        /*0100*/ 	.word	0x00000020
        /*0104*/ 	.short	0x0100
        /*0106*/ 	.byte	0x08
	.zero		1


	//   ....[9]....
        /*0108*/ 	.word	0x00000310
        /*010c*/ 	.word	0x000000ff
        /*0110*/ 	.word	0x00000068
        /*0114*/ 	.short	0x0100
        /*0116*/ 	.byte	0x08
	.zero		1


	//   ....[10]....
        /*0118*/ 	.word	0x00000320
        /*011c*/ 	.word	0x000000ff
        /*0120*/ 	.word	0x00000028
        /*0124*/ 	.short	0x0100
        /*0126*/ 	.byte	0x08
	.zero		1


	//   ....[11]....
        /*0128*/ 	.word	0x00000330
        /*012c*/ 	.word	0x000000ff
        /*0130*/ 	.word	0x00000070
        /*0134*/ 	.short	0x0100
        /*0136*/ 	.byte	0x08
	.zero		1


	//   ....[12]....
        /*0138*/ 	.word	0x00000340
        /*013c*/ 	.word	0x000000ff
        /*0140*/ 	.word	0x00000030
        /*0144*/ 	.short	0x0100
        /*0146*/ 	.byte	0x08
	.zero		1


	//   ....[13]....
        /*0148*/ 	.word	0x00000350
        /*014c*/ 	.word	0x000000ff
        /*0150*/ 	.word	0x00000078
        /*0154*/ 	.short	0x0100
        /*0156*/ 	.byte	0x08
	.zero		1


	//   ....[14]....
        /*0158*/ 	.word	0x00000360
        /*015c*/ 	.word	0x000000ff
        /*0160*/ 	.word	0x00000038
        /*0164*/ 	.short	0x0100
        /*0166*/ 	.byte	0x08
	.zero		1


	//   ....[15]....
        /*0168*/ 	.word	0x00000370
        /*016c*/ 	.word	0x000000ff
        /*0170*/ 	.word	0x00000080
        /*0174*/ 	.short	0x0100
        /*0176*/ 	.byte	0x08
	.zero		1


	//   ....[16]....
        /*0178*/ 	.word	0x00000380
        /*017c*/ 	.word	0x000000ff
        /*0180*/ 	.word	0x00000040
        /*0184*/ 	.short	0x0100
        /*0186*/ 	.byte	0x08
	.zero		1


	//   ....[17]....
        /*0188*/ 	.word	0x00000390
        /*018c*/ 	.word	0x000000ff
        /*0190*/ 	.word	0x00000088
        /*0194*/ 	.short	0x0100
        /*0196*/ 	.byte	0x08
	.zero		1


	//   ....[18]....
        /*0198*/ 	.word	0x00000820
        /*019c*/ 	.word	0x000000ff
        /*01a0*/ 	.word	0x000000a0
        /*01a4*/ 	.short	0x0100
        /*01a6*/ 	.byte	0x06
	.zero		1


	//   ....[19]....
        /*01a8*/ 	.word	0x00000890
        /*01ac*/ 	.word	0x000000ff
        /*01b0*/ 	.word	0x000000a8
        /*01b4*/ 	.short	0x0100
        /*01b6*/ 	.byte	0x06
	.zero		1


	//   ....[20]....
        /*01b8*/ 	.word	0x000016a0
        /*01bc*/ 	.word	0x000000ff
        /*01c0*/ 	.word	0x00000000
        /*01c4*/ 	.short	0x010a
        /*01c6*/ 	.byte	0x08
	.zero		1


	//   ....[21]....
        /*01c8*/ 	.word	0x00001730
        /*01cc*/ 	.word	0x000000ff
        /*01d0*/ 	.word	0x00000000
        /*01d4*/ 	.short	0x010a
        /*01d6*/ 	.byte	0x08
	.zero		1


	//   ....[22]....
        /*01d8*/ 	.word	0x00001910
        /*01dc*/ 	.word	0x00000012
        /*01e0*/ 	.word	0x00000000
        /*01e4*/ 	.short	0x0101
        /*01e6*/ 	.byte	0x3f
	.zero		1


	//   ....[23]....
        /*01e8*/ 	.word	0x000076d0
        /*01ec*/ 	.word	0x00000016
        /*01f0*/ 	.word	0x00000048
        /*01f4*/ 	.short	0x010a
        /*01f6*/ 	.byte	0x3f
	.zero		1


	//   ....[24]....
        /*01f8*/ 	.word	0x00007b00
        /*01fc*/ 	.word	0x00000008
        /*0200*/ 	.word	0x000000a8
        /*0204*/ 	.short	0x0101
        /*0206*/ 	.byte	0x3f
	.zero		1


	//   ....[25]....
        /*0208*/ 	.word	0x00008240
        /*020c*/ 	.word	0x00000006
        /*0210*/ 	.word	0x00000000
        /*0214*/ 	.short	0x010a
        /*0216*/ 	.byte	0x3f
	.zero		1


	//   ....[26]....
        /*0218*/ 	.word	0x000082c0
        /*021c*/ 	.word	0x00000007
        /*0220*/ 	.word	0x00000000
        /*0224*/ 	.short	0x010a
        /*0226*/ 	.byte	0x3f
	.zero		1


	//   ....[27]....
        /*0228*/ 	.word	0x00008350
        /*022c*/ 	.word	0x00000006
        /*0230*/ 	.word	0x00000000
        /*0234*/ 	.short	0x010a
        /*0236*/ 	.byte	0x3f
	.zero		1


	//   ....[28]....
        /*0238*/ 	.word	0x000083e0
        /*023c*/ 	.word	0x00000009
        /*0240*/ 	.word	0x00000000
        /*0244*/ 	.short	0x010a
        /*0246*/ 	.byte	0x3f
	.zero		1


	//   ....[29]....
        /*0248*/ 	.word	0x00008470
        /*024c*/ 	.word	0x00000006
        /*0250*/ 	.word	0x00000000
        /*0254*/ 	.short	0x010a
        /*0256*/ 	.byte	0x3f
	.zero		1


	//   ....[30]....
        /*0258*/ 	.word	0x00008500
        /*025c*/ 	.word	0x00000009
        /*0260*/ 	.word	0x00000000
        /*0264*/ 	.short	0x010a
        /*0266*/ 	.byte	0x3f
	.zero		1


	//   ....[31]....
        /*0268*/ 	.word	0x00008590
        /*026c*/ 	.word	0x0000000a
        /*0270*/ 	.word	0x00000000
        /*0274*/ 	.short	0x010a
        /*0276*/ 	.byte	0x3f
	.zero		1


	//   ....[32]....
        /*0278*/ 	.word	0x00008620
        /*027c*/ 	.word	0x0000000b
        /*0280*/ 	.word	0x00000000
        /*0284*/ 	.short	0x010a
        /*0286*/ 	.byte	0x3f
	.zero		1


	//   ....[33]....
        /*0288*/ 	.word	0x000086b0
        /*028c*/ 	.word	0x00000003
        /*0290*/ 	.word	0x00000000
        /*0294*/ 	.short	0x010a
        /*0296*/ 	.byte	0x3f
	.zero		1


	//   ....[34]....
        /*0298*/ 	.word	0x00008720
        /*029c*/ 	.word	0x00000012
        /*02a0*/ 	.word	0x00000000
        /*02a4*/ 	.short	0x010a
        /*02a6*/ 	.byte	0x3f
	.zero		1


	//   ....[35]....
        /*02a8*/ 	.word	0x000087f0
        /*02ac*/ 	.word	0x00000016
        /*02b0*/ 	.word	0x00000048
        /*02b4*/ 	.short	0x010a
        /*02b6*/ 	.byte	0x3f
	.zero		1


	//   ....[36]....
        /*02b8*/ 	.word	0x000088c0
        /*02bc*/ 	.word	0x00000006
        /*02c0*/ 	.word	0x00000000
        /*02c4*/ 	.short	0x010a
        /*02c6*/ 	.byte	0x3f
	.zero		1


	//   ....[37]....
        /*02c8*/ 	.word	0x00008910
        /*02cc*/ 	.word	0x00000007
        /*02d0*/ 	.word	0x00000000
        /*02d4*/ 	.short	0x010a
        /*02d6*/ 	.byte	0x3f
	.zero		1


	//   ....[38]....
        /*02d8*/ 	.word	0x00008960
        /*02dc*/ 	.word	0x00000006
        /*02e0*/ 	.word	0x00000000
        /*02e4*/ 	.short	0x010a
        /*02e6*/ 	.byte	0x3f
	.zero		1


	//   ....[39]....
        /*02e8*/ 	.word	0x000089b0
        /*02ec*/ 	.word	0x00000009
        /*02f0*/ 	.word	0x00000000
        /*02f4*/ 	.short	0x010a
        /*02f6*/ 	.byte	0x3f
	.zero		1


	//   ....[40]....
        /*02f8*/ 	.word	0x00008a00
        /*02fc*/ 	.word	0x00000006
        /*0300*/ 	.word	0x00000000
        /*0304*/ 	.short	0x010a
        /*0306*/ 	.byte	0x3f
	.zero		1


	//   ....[41]....
        /*0308*/ 	.word	0x00008a50
        /*030c*/ 	.word	0x00000009
        /*0310*/ 	.word	0x00000000
        /*0314*/ 	.short	0x010a
        /*0316*/ 	.byte	0x3f
	.zero		1


	//   ....[42]....
        /*0318*/ 	.word	0x00008aa0
        /*031c*/ 	.word	0x0000000a
        /*0320*/ 	.word	0x00000000
        /*0324*/ 	.short	0x010a
        /*0326*/ 	.byte	0x3f
	.zero		1


	//   ....[43]....
        /*0328*/ 	.word	0x00008af0
        /*032c*/ 	.word	0x0000000b
        /*0330*/ 	.word	0x00000000
        /*0334*/ 	.short	0x010a
        /*0336*/ 	.byte	0x3f
	.zero		1


	//----- nvinfo : EIATTR_NUM_MBARRIERS
	.align		4
.L_28:
        /*0338*/ 	.byte	0x03, 0x38
        /*033a*/ 	.short	0x0014


	//----- nvinfo : EIATTR_EXIT_INSTR_OFFSETS
	.align		4
        /*033c*/ 	.byte	0x04, 0x1c
        /*033e*/ 	.short	(.L_30 - .L_29)


	//   ....[0]....
.L_29:
        /*0340*/ 	.word	0x00000a40


	//   ....[1]....
        /*0344*/ 	.word	0x00001230


	//   ....[2]....
        /*0348*/ 	.word	0x00006de0


	//   ....[3]....
        /*034c*/ 	.word	0x00007340


	//   ....[4]....
        /*0350*/ 	.word	0x00008700


	//----- nvinfo : EIATTR_MAX_THREADS
	.align		4
.L_30:
        /*0354*/ 	.byte	0x04, 0x05
        /*0356*/ 	.short	(.L_32 - .L_31)
.L_31:
        /*0358*/ 	.word	0x00000180
        /*035c*/ 	.word	0x00000001
        /*0360*/ 	.word	0x00000001


	//----- nvinfo : EIATTR_CRS_STACK_SIZE
	.align		4
.L_32:
        /*0364*/ 	.byte	0x04, 0x1e
        /*0366*/ 	.short	(.L_34 - .L_33)
.L_33:
        /*0368*/ 	.word	0x00000000


	//----- nvinfo : EIATTR_CBANK_PARAM_SIZE
	.align		4
.L_34:
        /*036c*/ 	.byte	0x03, 0x19
        /*036e*/ 	.short	0x0570


	//----- nvinfo : EIATTR_PARAM_CBANK
	.align		4
        /*0370*/ 	.byte	0x04, 0x0a
        /*0372*/ 	.short	(.L_36 - .L_35)
	.align		4
.L_35:
        /*0374*/ 	.word	index@(.nv.constant0._ZN7cutlass13device_kernelINS_4gemm6kernel13GemmUniversalIN4cute5tupleIJiiiiEEENS1_10collective13CollectiveMmaINS1_40MainloopSm90TmaGmmaWarpSpecializedSparseILi9ENS5_IJNS4_1CILi2EEENSA_ILi1EEESC_EEENS1_35KernelTmaWarpSpecializedCooperativeEEENS5_IJNSA_ILi128EEESG_NSA_ILi64EEEEEENS_10bfloat16_tENS5_IJNS4_6LayoutINS5_IJiNS5_IJSB_iEEEiEEENS5_IJlNS5_IJSC_SB_EEElEEEEENSK_INS5_IJNS5_IJNS5_IJNSA_ILi8EEESB_NSA_ILi4EEEEEEiEEENS5_IJNS5_IJNSA_ILi16EEESB_SB_EEEiEEEiEEENS5_IJNS5_IJNS5_IJSH_SU_NSA_ILi1024EEEEEENSA_ILi4096EEEEEENS5_IJNS5_IJSC_NSA_ILi512EEENSA_ILi32EEEEEElEEElEEEEEEEESJ_NS5_IJlSC_lEEENS4_8TiledMMAINS4_8MMA_AtomIJNS4_4SM904GMMA6SPARSE29GMMA_64x128x32_F32BF16BF16_SSILNS1D_5MajorE0ELS1G_0ELNS1D_7ScaleInE1ELS1H_1ELNS1D_9SparseSelE0EEEEEENSK_ISD_NS5_IJSC_NSA_ILi0EEES1L_EEEEENS5_IJNS4_10UnderscoreES1O_S1O_EEEEENS4_13SM90_TMA_LOADENS4_14ComposedLayoutINS4_7SwizzleILi2ELi4ELi3EEENS4_25smem_sparse_ptr_flag_bitsILi2ELi16EEENSK_INS5_IJNS5_IJSC_SQ_EEENS5_IJSB_S13_EEEEEENS5_IJNS5_IJS1L_SH_EEESN_EEEEEEEvNS4_8identityENS4_23SM90_TMA_LOAD_MULTICASTENS1S_INS1T_ILi3ELi4ELi3EEENS4_18smem_ptr_flag_bitsILi16EEENSK_INS5_IJSQ_SH_EEENS5_IJSH_SC_EEEEEEEvS24_EENS_8epilogue10collective6detail29Sm90TmaWarpSpecializedAdapterINS2F_15DefaultEpilogueIfNS5_IJSC_llEEES2J_NS2E_6thread17LinearCombinationIfLi1EffLNS2K_9ScaleType4KindE0ELNS_15FloatRoundStyleE2EfEENS1_15EpilogueDefaultEEEEEvvEEEEvNT_6ParamsE)
        /*0378*/ 	.short	0x0210
        /*037a*/ 	.short	0x0570


	//----- nvinfo : EIATTR_SW_WAR
	.align		4
.L_36:
        /*037c*/ 	.byte	0x04, 0x36
        /*037e*/ 	.short	(.L_38 - .L_37)
.L_37:
        /*0380*/ 	.word	0x00000008
.L_38:


//--------------------- .nv.callgraph             --------------------------
	.section	.nv.callgraph,"",@"SHT_CUDA_CALLGRAPH"
	.align	4
	.sectionentsize	8
	.align		4
        /*0000*/ 	.word	0x00000000
	.align		4
        /*0004*/ 	.word	0xffffffff
	.align		4
        /*0008*/ 	.word	0x00000000
	.align		4
        /*000c*/ 	.word	0xfffffffe
	.align		4
        /*0010*/ 	.word	0x00000000
	.align		4
        /*0014*/ 	.word	0xfffffffd
	.align		4
        /*0018*/ 	.word	0x00000000
	.align		4
        /*001c*/ 	.word	0xfffffffc


//--------------------- .nv.constant4             --------------------------
	.section	.nv.constant4,"a",@progbits
	.align	8
	.align		8
.nv.constant4:
        /*0000*/ 	.dword	_ZN39_INTERNAL_9c964a49_4_k_cu_8e982460_27864cuda3std3__45__cpo5beginE
	.align		8
        /*0008*/ 	.dword	_ZN39_INTERNAL_9c964a49_4_k_cu_8e982460_27864cuda3std3__45__cpo3endE
	.align		8
        /*0010*/ 	.dword	_ZN39_INTERNAL_9c964a49_4_k_cu_8e982460_27864cuda3std3__45__cpo6cbeginE
	.align		8
        /*0018*/ 	.dword	_ZN39_INTERNAL_9c964a49_4_k_cu_8e982460_27864cuda3std3__45__cpo4cendE
	.align		8
        /*0020*/ 	.dword	_ZN39_INTERNAL_9c964a49_4_k_cu_8e982460_27864cuda3std3__441_GLOBAL__N__9c964a49_4_k_cu_8e982460_27866ignoreE
	.align		8
        /*0028*/ 	.dword	_ZN39_INTERNAL_9c964a49_4_k_cu_8e982460_27864cuda3std3__419piecewise_constructE
	.align		8
        /*0030*/ 	.dword	_ZN39_INTERNAL_9c964a49_4_k_cu_8e982460_27864cuda3std3__48in_placeE
	.align		8
        /*0038*/ 	.dword	_ZN39_INTERNAL_9c964a49_4_k_cu_8e982460_27864cuda3std6ranges3__45__cpo4swapE
	.align		8
        /*0040*/ 	.dword	_ZN39_INTERNAL_9c964a49_4_k_cu_8e982460_27864cuda3std6ranges3__45__cpo9iter_moveE
	.align		8
        /*0048*/ 	.dword	_ZN39_INTERNAL_9c964a49_4_k_cu_8e982460_27864cute7productE
	.align		8
        /*0050*/ 	.dword	_ZN39_INTERNAL_9c964a49_4_k_cu_8e982460_27864cute1_E


//--------------------- .text._ZN7cutlass13device_kernelINS_4gemm6kernel13GemmUniversalIN4cute5tupleIJiiiiEEENS1_10collective13CollectiveMmaINS1_40MainloopSm90TmaGmmaWarpSpecializedSparseILi9ENS5_IJNS4_1CILi2EEENSA_ILi1EEESC_EEENS1_35KernelTmaWarpSpecializedCooperativeEEENS5_IJNSA_ILi128EEESG_NSA_ILi64EEEEEENS_10bfloat16_tENS5_IJNS4_6LayoutINS5_IJiNS5_IJSB_iEEEiEEENS5_IJlNS5_IJSC_SB_EEElEEEEENSK_INS5_IJNS5_IJNS5_IJNSA_ILi8EEESB_NSA_ILi4EEEEEEiEEENS5_IJNS5_IJNSA_ILi16EEESB_SB_EEEiEEEiEEENS5_IJNS5_IJNS5_IJSH_SU_NSA_ILi1024EEEEEENSA_ILi4096EEEEEENS5_IJNS5_IJSC_NSA_ILi512EEENSA_ILi32EEEEEElEEElEEEEEEEESJ_NS5_IJlSC_lEEENS4_8TiledMMAINS4_8MMA_AtomIJNS4_4SM904GMMA6SPARSE29GMMA_64x128x32_F32BF16BF16_SSILNS1D_5MajorE0ELS1G_0ELNS1D_7ScaleInE1ELS1H_1ELNS1D_9SparseSelE0EEEEEENSK_ISD_NS5_IJSC_NSA_ILi0EEES1L_EEEEENS5_IJNS4_10UnderscoreES1O_S1O_EEEEENS4_13SM90_TMA_LOADENS4_14ComposedLayoutINS4_7SwizzleILi2ELi4ELi3EEENS4_25smem_sparse_ptr_flag_bitsILi2ELi16EEENSK_INS5_IJNS5_IJSC_SQ_EEENS5_IJSB_S13_EEEEEENS5_IJNS5_IJS1L_SH_EEESN_EEEEEEEvNS4_8identityENS4_23SM90_TMA_LOAD_MULTICASTENS1S_INS1T_ILi3ELi4ELi3EEENS4_18smem_ptr_flag_bitsILi16EEENSK_INS5_IJSQ_SH_EEENS5_IJSH_SC_EEEEEEEvS24_EENS_8epilogue10collective6detail29Sm90TmaWarpSpecializedAdapterINS2F_15DefaultEpilogueIfNS5_IJSC_llEEES2J_NS2E_6thread17LinearCombinationIfLi1EffLNS2K_9ScaleType4KindE0ELNS_15FloatRoundStyleE2EfEENS1_15EpilogueDefaultEEEEEvvEEEEvNT_6ParamsE --------------------------
	.section	.text._ZN7cutlass13device_kernelINS_4gemm6kernel13GemmUniversalIN4cute5tupleIJiiiiEEENS1_10collective13CollectiveMmaINS1_40MainloopSm90TmaGmmaWarpSpecializedSparseILi9ENS5_IJNS4_1CILi2EEENSA_ILi1EEESC_EEENS1_35KernelTmaWarpSpecializedCooperativeEEENS5_IJNSA_ILi128EEESG_NSA_ILi64EEEEEENS_10bfloat16_tENS5_IJNS4_6LayoutINS5_IJiNS5_IJSB_iEEEiEEENS5_IJlNS5_IJSC_SB_EEElEEEEENSK_INS5_IJNS5_IJNS5_IJNSA_ILi8EEESB_NSA_ILi4EEEEEEiEEENS5_IJNS5_IJNSA_ILi16EEESB_SB_EEEiEEEiEEENS5_IJNS5_IJNS5_IJSH_SU_NSA_ILi1024EEEEEENSA_ILi4096EEEEEENS5_IJNS5_IJSC_NSA_ILi512EEENSA_ILi32EEEEEElEEElEEEEEEEESJ_NS5_IJlSC_lEEENS4_8TiledMMAINS4_8MMA_AtomIJNS4_4SM904GMMA6SPARSE29GMMA_64x128x32_F32BF16BF16_SSILNS1D_5MajorE0ELS1G_0ELNS1D_7ScaleInE1ELS1H_1ELNS1D_9SparseSelE0EEEEEENSK_ISD_NS5_IJSC_NSA_ILi0EEES1L_EEEEENS5_IJNS4_10UnderscoreES1O_S1O_EEEEENS4_13SM90_TMA_LOADENS4_14ComposedLayoutINS4_7SwizzleILi2ELi4ELi3EEENS4_25smem_sparse_ptr_flag_bitsILi2ELi16EEENSK_INS5_IJNS5_IJSC_SQ_EEENS5_IJSB_S13_EEEEEENS5_IJNS5_IJS1L_SH_EEESN_EEEEEEEvNS4_8identityENS4_23SM90_TMA_LOAD_MULTICASTENS1S_INS1T_ILi3ELi4ELi3EEENS4_18smem_ptr_flag_bitsILi16EEENSK_INS5_IJSQ_SH_EEENS5_IJSH_SC_EEEEEEEvS24_EENS_8epilogue10collective6detail29Sm90TmaWarpSpecializedAdapterINS2F_15DefaultEpilogueIfNS5_IJSC_llEEES2J_NS2E_6thread17LinearCombinationIfLi1EffLNS2K_9ScaleType4KindE0ELNS_15FloatRoundStyleE2EfEENS1_15EpilogueDefaultEEEEEvvEEEEvNT_6ParamsE,"ax",@progbits
	.align	128
.text._ZN7cutlass13device_kernelINS_4gemm6kernel13GemmUniversalIN4cute5tupleIJiiiiEEENS1_10collective13CollectiveMmaINS1_40MainloopSm90TmaGmmaWarpSpecializedSparseILi9ENS5_IJNS4_1CILi2EEENSA_ILi1EEESC_EEENS1_35KernelTmaWarpSpecializedCooperativeEEENS5_IJNSA_ILi128EEESG_NSA_ILi64EEEEEENS_10bfloat16_tENS5_IJNS4_6LayoutINS5_IJiNS5_IJSB_iEEEiEEENS5_IJlNS5_IJSC_SB_EEElEEEEENSK_INS5_IJNS5_IJNS5_IJNSA_ILi8EEESB_NSA_ILi4EEEEEEiEEENS5_IJNS5_IJNSA_ILi16EEESB_SB_EEEiEEEiEEENS5_IJNS5_IJNS5_IJSH_SU_NSA_ILi1024EEEEEENSA_ILi4096EEEEEENS5_IJNS5_IJSC_NSA_ILi512EEENSA_ILi32EEEEEElEEElEEEEEEEESJ_NS5_IJlSC_lEEENS4_8TiledMMAINS4_8MMA_AtomIJNS4_4SM904GMMA6SPARSE29GMMA_64x128x32_F32BF16BF16_SSILNS1D_5MajorE0ELS1G_0ELNS1D_7ScaleInE1ELS1H_1ELNS1D_9SparseSelE0EEEEEENSK_ISD_NS5_IJSC_NSA_ILi0EEES1L_EEEEENS5_IJNS4_10UnderscoreES1O_S1O_EEEEENS4_13SM90_TMA_LOADENS4_14ComposedLayoutINS4_7SwizzleILi2ELi4ELi3EEENS4_25smem_sparse_ptr_flag_bitsILi2ELi16EEENSK_INS5_IJNS5_IJSC_SQ_EEENS5_IJSB_S13_EEEEEENS5_IJNS5_IJS1L_SH_EEESN_EEEEEEEvNS4_8identityENS4_23SM90_TMA_LOAD_MULTICASTENS1S_INS1T_ILi3ELi4ELi3EEENS4_18smem_ptr_flag_bitsILi16EEENSK_INS5_IJSQ_SH_EEENS5_IJSH_SC_EEEEEEEvS24_EENS_8epilogue10collective6detail29Sm90TmaWarpSpecializedAdapterINS2F_15DefaultEpilogueIfNS5_IJSC_llEEES2J_NS2E_6thread17LinearCombinationIfLi1EffLNS2K_9ScaleType4KindE0ELNS_15FloatRoundStyleE2EfEENS1_15EpilogueDefaultEEEEEvvEEEEvNT_6ParamsE:
        .type           _ZN7cutlass13device_kernelINS_4gemm6kernel13GemmUniversalIN4cute5tupleIJiiiiEEENS1_10collective13CollectiveMmaINS1_40MainloopSm90TmaGmmaWarpSpecializedSparseILi9ENS5_IJNS4_1CILi2EEENSA_ILi1EEESC_EEENS1_35KernelTmaWarpSpecializedCooperativeEEENS5_IJNSA_ILi128EEESG_NSA_ILi64EEEEEENS_10bfloat16_tENS5_IJNS4_6LayoutINS5_IJiNS5_IJSB_iEEEiEEENS5_IJlNS5_IJSC_SB_EEElEEEEENSK_INS5_IJNS5_IJNS5_IJNSA_ILi8EEESB_NSA_ILi4EEEEEEiEEENS5_IJNS5_IJNSA_ILi16EEESB_SB_EEEiEEEiEEENS5_IJNS5_IJNS5_IJSH_SU_NSA_ILi1024EEEEEENSA_ILi4096EEEEEENS5_IJNS5_IJSC_NSA_ILi512EEENSA_ILi32EEEEEElEEElEEEEEEEESJ_NS5_IJlSC_lEEENS4_8TiledMMAINS4_8MMA_AtomIJNS4_4SM904GMMA6SPARSE29GMMA_64x128x32_F32BF16BF16_SSILNS1D_5MajorE0ELS1G_0ELNS1D_7ScaleInE1ELS1H_1ELNS1D_9SparseSelE0EEEEEENSK_ISD_NS5_IJSC_NSA_ILi0EEES1L_EEEEENS5_IJNS4_10UnderscoreES1O_S1O_EEEEENS4_13SM90_TMA_LOADENS4_14ComposedLayoutINS4_7SwizzleILi2ELi4ELi3EEENS4_25smem_sparse_ptr_flag_bitsILi2ELi16EEENSK_INS5_IJNS5_IJSC_SQ_EEENS5_IJSB_S13_EEEEEENS5_IJNS5_IJS1L_SH_EEESN_EEEEEEEvNS4_8identityENS4_23SM90_TMA_LOAD_MULTICASTENS1S_INS1T_ILi3ELi4ELi3EEENS4_18smem_ptr_flag_bitsILi16EEENSK_INS5_IJSQ_SH_EEENS5_IJSH_SC_EEEEEEEvS24_EENS_8epilogue10collective6detail29Sm90TmaWarpSpecializedAdapterINS2F_15DefaultEpilogueIfNS5_IJSC_llEEES2J_NS2E_6thread17LinearCombinationIfLi1EffLNS2K_9ScaleType4KindE0ELNS_15FloatRoundStyleE2EfEENS1_15EpilogueDefaultEEEEEvvEEEEvNT_6ParamsE,@function
        .size           _ZN7cutlass13device_kernelINS_4gemm6kernel13GemmUniversalIN4cute5tupleIJiiiiEEENS1_10collective13CollectiveMmaINS1_40MainloopSm90TmaGmmaWarpSpecializedSparseILi9ENS5_IJNS4_1CILi2EEENSA_ILi1EEESC_EEENS1_35KernelTmaWarpSpecializedCooperativeEEENS5_IJNSA_ILi128EEESG_NSA_ILi64EEEEEENS_10bfloat16_tENS5_IJNS4_6LayoutINS5_IJiNS5_IJSB_iEEEiEEENS5_IJlNS5_IJSC_SB_EEElEEEEENSK_INS5_IJNS5_IJNS5_IJNSA_ILi8EEESB_NSA_ILi4EEEEEEiEEENS5_IJNS5_IJNSA_ILi16EEESB_SB_EEEiEEEiEEENS5_IJNS5_IJNS5_IJSH_SU_NSA_ILi1024EEEEEENSA_ILi4096EEEEEENS5_IJNS5_IJSC_NSA_ILi512EEENSA_ILi32EEEEEElEEElEEEEEEEESJ_NS5_IJlSC_lEEENS4_8TiledMMAINS4_8MMA_AtomIJNS4_4SM904GMMA6SPARSE29GMMA_64x128x32_F32BF16BF16_SSILNS1D_5MajorE0ELS1G_0ELNS1D_7ScaleInE1ELS1H_1ELNS1D_9SparseSelE0EEEEEENSK_ISD_NS5_IJSC_NSA_ILi0EEES1L_EEEEENS5_IJNS4_10UnderscoreES1O_S1O_EEEEENS4_13SM90_TMA_LOADENS4_14ComposedLayoutINS4_7SwizzleILi2ELi4ELi3EEENS4_25smem_sparse_ptr_flag_bitsILi2ELi16EEENSK_INS5_IJNS5_IJSC_SQ_EEENS5_IJSB_S13_EEEEEENS5_IJNS5_IJS1L_SH_EEESN_EEEEEEEvNS4_8identityENS4_23SM90_TMA_LOAD_MULTICASTENS1S_INS1T_ILi3ELi4ELi3EEENS4_18smem_ptr_flag_bitsILi16EEENSK_INS5_IJSQ_SH_EEENS5_IJSH_SC_EEEEEEEvS24_EENS_8epilogue10collective6detail29Sm90TmaWarpSpecializedAdapterINS2F_15DefaultEpilogueIfNS5_IJSC_llEEES2J_NS2E_6thread17LinearCombinationIfLi1EffLNS2K_9ScaleType4KindE0ELNS_15FloatRoundStyleE2EfEENS1_15EpilogueDefaultEEEEEvvEEEEvNT_6ParamsE,(.L_x_199 - _ZN7cutlass13device_kernelINS_4gemm6kernel13GemmUniversalIN4cute5tupleIJiiiiEEENS1_10collective13CollectiveMmaINS1_40MainloopSm90TmaGmmaWarpSpecializedSparseILi9ENS5_IJNS4_1CILi2EEENSA_ILi1EEESC_EEENS1_35KernelTmaWarpSpecializedCooperativeEEENS5_IJNSA_ILi128EEESG_NSA_ILi64EEEEEENS_10bfloat16_tENS5_IJNS4_6LayoutINS5_IJiNS5_IJSB_iEEEiEEENS5_IJlNS5_IJSC_SB_EEElEEEEENSK_INS5_IJNS5_IJNS5_IJNSA_ILi8EEESB_NSA_ILi4EEEEEEiEEENS5_IJNS5_IJNSA_ILi16EEESB_SB_EEEiEEEiEEENS5_IJNS5_IJNS5_IJSH_SU_NSA_ILi1024EEEEEENSA_ILi4096EEEEEENS5_IJNS5_IJSC_NSA_ILi512EEENSA_ILi32EEEEEElEEElEEEEEEEESJ_NS5_IJlSC_lEEENS4_8TiledMMAINS4_8MMA_AtomIJNS4_4SM904GMMA6SPARSE29GMMA_64x128x32_F32BF16BF16_SSILNS1D_5MajorE0ELS1G_0ELNS1D_7ScaleInE1ELS1H_1ELNS1D_9SparseSelE0EEEEEENSK_ISD_NS5_IJSC_NSA_ILi0EEES1L_EEEEENS5_IJNS4_10UnderscoreES1O_S1O_EEEEENS4_13SM90_TMA_LOADENS4_14ComposedLayoutINS4_7SwizzleILi2ELi4ELi3EEENS4_25smem_sparse_ptr_flag_bitsILi2ELi16EEENSK_INS5_IJNS5_IJSC_SQ_EEENS5_IJSB_S13_EEEEEENS5_IJNS5_IJS1L_SH_EEESN_EEEEEEEvNS4_8identityENS4_23SM90_TMA_LOAD_MULTICASTENS1S_INS1T_ILi3ELi4ELi3EEENS4_18smem_ptr_flag_bitsILi16EEENSK_INS5_IJSQ_SH_EEENS5_IJSH_SC_EEEEEEEvS24_EENS_8epilogue10collective6detail29Sm90TmaWarpSpecializedAdapterINS2F_15DefaultEpilogueIfNS5_IJSC_llEEES2J_NS2E_6thread17LinearCombinationIfLi1EffLNS2K_9ScaleType4KindE0ELNS_15FloatRoundStyleE2EfEENS1_15EpilogueDefaultEEEEEvvEEEEvNT_6ParamsE)
        .other          _ZN7cutlass13device_kernelINS_4gemm6kernel13GemmUniversalIN4cute5tupleIJiiiiEEENS1_10collective13CollectiveMmaINS1_40MainloopSm90TmaGmmaWarpSpecializedSparseILi9ENS5_IJNS4_1CILi2EEENSA_ILi1EEESC_EEENS1_35KernelTmaWarpSpecializedCooperativeEEENS5_IJNSA_ILi128EEESG_NSA_ILi64EEEEEENS_10bfloat16_tENS5_IJNS4_6LayoutINS5_IJiNS5_IJSB_iEEEiEEENS5_IJlNS5_IJSC_SB_EEElEEEEENSK_INS5_IJNS5_IJNS5_IJNSA_ILi8EEESB_NSA_ILi4EEEEEEiEEENS5_IJNS5_IJNSA_ILi16EEESB_SB_EEEiEEEiEEENS5_IJNS5_IJNS5_IJSH_SU_NSA_ILi1024EEEEEENSA_ILi4096EEEEEENS5_IJNS5_IJSC_NSA_ILi512EEENSA_ILi32EEEEEElEEElEEEEEEEESJ_NS5_IJlSC_lEEENS4_8TiledMMAINS4_8MMA_AtomIJNS4_4SM904GMMA6SPARSE29GMMA_64x128x32_F32BF16BF16_SSILNS1D_5MajorE0ELS1G_0ELNS1D_7ScaleInE1ELS1H_1ELNS1D_9SparseSelE0EEEEEENSK_ISD_NS5_IJSC_NSA_ILi0EEES1L_EEEEENS5_IJNS4_10UnderscoreES1O_S1O_EEEEENS4_13SM90_TMA_LOADENS4_14ComposedLayoutINS4_7SwizzleILi2ELi4ELi3EEENS4_25smem_sparse_ptr_flag_bitsILi2ELi16EEENSK_INS5_IJNS5_IJSC_SQ_EEENS5_IJSB_S13_EEEEEENS5_IJNS5_IJS1L_SH_EEESN_EEEEEEEvNS4_8identityENS4_23SM90_TMA_LOAD_MULTICASTENS1S_INS1T_ILi3ELi4ELi3EEENS4_18smem_ptr_flag_bitsILi16EEENSK_INS5_IJSQ_SH_EEENS5_IJSH_SC_EEEEEEEvS24_EENS_8epilogue10collective6detail29Sm90TmaWarpSpecializedAdapterINS2F_15DefaultEpilogueIfNS5_IJSC_llEEES2J_NS2E_6thread17LinearCombinationIfLi1EffLNS2K_9ScaleType4KindE0ELNS_15FloatRoundStyleE2EfEENS1_15EpilogueDefaultEEEEEvvEEEEvNT_6ParamsE,@"STO_CUDA_ENTRY STV_DEFAULT"
_ZN7cutlass13device_kernelINS_4gemm6kernel13GemmUniversalIN4cute5tupleIJiiiiEEENS1_10collective13CollectiveMmaINS1_40MainloopSm90TmaGmmaWarpSpecializedSparseILi9ENS5_IJNS4_1CILi2EEENSA_ILi1EEESC_EEENS1_35KernelTmaWarpSpecializedCooperativeEEENS5_IJNSA_ILi128EEESG_NSA_ILi64EEEEEENS_10bfloat16_tENS5_IJNS4_6LayoutINS5_IJiNS5_IJSB_iEEEiEEENS5_IJlNS5_IJSC_SB_EEElEEEEENSK_INS5_IJNS5_IJNS5_IJNSA_ILi8EEESB_NSA_ILi4EEEEEEiEEENS5_IJNS5_IJNSA_ILi16EEESB_SB_EEEiEEEiEEENS5_IJNS5_IJNS5_IJSH_SU_NSA_ILi1024EEEEEENSA_ILi4096EEEEEENS5_IJNS5_IJSC_NSA_ILi512EEENSA_ILi32EEEEEElEEElEEEEEEEESJ_NS5_IJlSC_lEEENS4_8TiledMMAINS4_8MMA_AtomIJNS4_4SM904GMMA6SPARSE29GMMA_64x128x32_F32BF16BF16_SSILNS1D_5MajorE0ELS1G_0ELNS1D_7ScaleInE1ELS1H_1ELNS1D_9SparseSelE0EEEEEENSK_ISD_NS5_IJSC_NSA_ILi0EEES1L_EEEEENS5_IJNS4_10UnderscoreES1O_S1O_EEEEENS4_13SM90_TMA_LOADENS4_14ComposedLayoutINS4_7SwizzleILi2ELi4ELi3EEENS4_25smem_sparse_ptr_flag_bitsILi2ELi16EEENSK_INS5_IJNS5_IJSC_SQ_EEENS5_IJSB_S13_EEEEEENS5_IJNS5_IJS1L_SH_EEESN_EEEEEEEvNS4_8identityENS4_23SM90_TMA_LOAD_MULTICASTENS1S_INS1T_ILi3ELi4ELi3EEENS4_18smem_ptr_flag_bitsILi16EEENSK_INS5_IJSQ_SH_EEENS5_IJSH_SC_EEEEEEEvS24_EENS_8epilogue10collective6detail29Sm90TmaWarpSpecializedAdapterINS2F_15DefaultEpilogueIfNS5_IJSC_llEEES2J_NS2E_6thread17LinearCombinationIfLi1EffLNS2K_9ScaleType4KindE0ELNS_15FloatRoundStyleE2EfEENS1_15EpilogueDefaultEEEEEvvEEEEvNT_6ParamsE:
[----:B------:R-:W-:Y:S01]  /*0000*/  LDC R1, c[0x0][0x28] ;  /* 0x00000a00ff017b82 */ /* 0x000fe20000000800 */
[----:B------:R-:W0:Y:S01]  /*0010*/  S2R R0, SR_TID.X ;  /* 0x0000000000007919 */ /* 0x000e220000002100 */
[----:B------:R-:W-:Y:S01]  /*0020*/  ELECT P0, URZ, PT ;  /* 0x00000000003f782f */ /* 0x000fe20003800000 */
[----:B------:R-:W-:Y:S01]  /*0030*/  BSSY B0, `(.L_x_0) ;  /* 0x0000012000007945 */ /* 0x000fe20003800000 */
[--C-:B0-----:R-:W-:Y:S02]  /*0040*/  SHF.R.U32.HI R2, RZ, 0x5, R0.reuse ;  /* 0x00000005ff027819 */ /* 0x101fe40000011600 */
[----:B------:R-:W-:-:S03]  /*0050*/  SHF.R.U32.HI R8, RZ, 0x7, R0 ;  /* 0x00000007ff087819 */ /* 0x000fc60000011600 */
[----:B------:R-:W0:Y:S04]  /*0060*/  SHFL.IDX PT, R9, R2, RZ, 0x1f ;  /* 0x00001fff02097589 */ /* 0x000e2800000e0000 */
[----:B------:R1:W2:Y:S01]  /*0070*/  SHFL.IDX PT, R3, R8, RZ, 0x1f ;  /* 0x00001fff08037589 */ /* 0x0002a200000e0000 */
[----:B0-----:R-:W-:-:S13]  /*0080*/  ISETP.NE.OR P0, PT, R9, RZ, !P0 ;  /* 0x000000ff0900720c */ /* 0x001fda0004705670 */
[----:B-12---:R-:W-:Y:S05]  /*0090*/  @P0 BRA `(.L_x_1) ;  /* 0x00000000002c0947 */ /* 0x006fea0003800000 */
[----:B------:R-:W-:Y:S02]  /*00a0*/  ULDC.64 UR4, c[0x0][0x198] ;  /* 0x0000660000047ab9 */ /* 0x000fe40000000a00 */
[----:B------:R-:W-:Y:S02]  /*00b0*/  UIADD3 UR6, UP0, UR4, 0xf0, URZ ;  /* 0x000000f004067890 */ /* 0x000fe4000ff1e03f */
[----:B------:R-:W-:Y:S02]  /*00c0*/  UIADD3 UR8, UP1, UR4, 0x1f0, URZ ;  /* 0x000001f004087890 */ /* 0x000fe4000ff3e03f */
[----:B------:R-:W-:Y:S02]  /*00d0*/  UIADD3 UR4, UP2, UR4, 0x2f0, URZ ;  /* 0x000002f004047890 */ /* 0x000fe4000ff5e03f */
[----:B------:R-:W-:Y:S02]  /*00e0*/  UIADD3.X UR7, URZ, UR5, URZ, UP0, !UPT ;  /* 0x000000053f077290 */ /* 0x000fe400087fe43f */
[----:B------:R-:W-:-:S02]  /*00f0*/  UIADD3.X UR9, URZ, UR5, URZ, UP1, !UPT ;  /* 0x000000053f097290 */ /* 0x000fc40008ffe43f */
[----:B------:R-:W-:-:S05]  /*0100*/  UIADD3.X UR5, URZ, UR5, URZ, UP2, !UPT ;  /* 0x000000053f057290 */ /* 0x000fca00097fe43f */
[----:B------:R0:W-:Y:S02]  /*0110*/  UTMACCTL.PF [UR6] ;  /* 0x00000000060079b9 */ /* 0x0001e40008040000 */
[----:B------:R0:W-:Y:S02]  /*0120*/  UTMACCTL.PF [UR8] ;  /* 0x00000000080079b9 */ /* 0x0001e40008040000 */
[----:B------:R0:W-:Y:S02]  /*0130*/  UTMACCTL.PF [UR4] ;  /* 0x00000000040079b9 */ /* 0x0001e40008040000 */
[----:B0-----:R-:W-:Y:S01]  /*0140*/  NOP ;  /* 0x0000000000007918 */ /* 0x001fe20000000000 */
.L_x_1:
[----:B------:R-:W-:Y:S05]  /*0150*/  BSYNC B0 ;  /* 0x0000000000007941 */ /* 0x000fea0003800000 */
.L_x_0:
[----:B------:R-:W0:Y:S02]  /*0160*/  SHFL.IDX PT, R4, R2, RZ, 0x1f ;  /* 0x00001fff02047589 */ /* 0x000e2400000e0000 */
[----:B0-----:R-:W-:-:S13]  /*0170*/  ISETP.NE.AND P0, PT, R4, RZ, PT ;  /* 0x000000ff0400720c */ /* 0x001fda0003f05270 */
[----:B------:R-:W-:Y:S05]  /*0180*/  @P0 BRA `(.L_x_2) ;  /* 0x00000000008c0947 */ /* 0x000fea0003800000 */
[----:B------:R-:W-:Y:S01]  /*0190*/  ELECT P0, URZ, PT ;  /* 0x00000000003f782f */ /* 0x000fe20003800000 */
[----:B------:R-:W-:-:S12]  /*01a0*/  BSSY B0, `(.L_x_2) ;  /* 0x0000021000007945 */ /* 0x000fd80003800000 */
[----:B------:R-:W-:Y:S05]  /*01b0*/  @!P0 BRA `(.L_x_3) ;  /* 0x00000000007c8947 */ /* 0x000fea0003800000 */
[----:B------:R-:W0:Y:S01]  /*01c0*/  S2UR UR8, SR_CgaCtaId ;  /* 0x00000000000879c3 */ /* 0x000e220000008800 */
[----:B------:R-:W-:Y:S01]  /*01d0*/  UMOV UR4, 0x400 ;  /* 0x0000040000047882 */ /* 0x000fe20000000000 */
[----:B------:R-:W-:Y:S01]  /*01e0*/  UMOV UR5, 0x1 ;  /* 0x0000000100057882 */ /* 0x000fe20000000000 */
[----:B------:R-:W-:Y:S02]  /*01f0*/  UMOV UR6, 0x4 ;  /* 0x0000000400067882 */ /* 0x000fe40000000000 */
[----:B------:R-:W-:-:S04]  /*0200*/  UIADD3 UR6, -UR6, 0x100000, URZ ;  /* 0x0010000006067890 */ /* 0x000fc8000fffe13f */
[----:B------:R-:W-:Y:S02]  /*0210*/  USHF.L.U32 UR7, UR6, 0xb, URZ ;  /* 0x0000000b06077899 */ /* 0x000fe4000800063f */
[----:B------:R-:W-:Y:S02]  /*0220*/  USHF.L.U32 UR6, UR6, 0x1, URZ ;  /* 0x0000000106067899 */ /* 0x000fe4000800063f */
[----:B0-----:R-:W-:Y:S02]  /*0230*/  ULEA UR8, UR8, UR4, 0x18 ;  /* 0x0000000408087291 */ /* 0x001fe4000f8ec03f */
[----:B------:R-:W-:-:S04]  /*0240*/  UIADD3 UR4, -UR5, 0x100000, URZ ;  /* 0x0010000005047890 */ /* 0x000fc8000fffe13f */
[----:B------:R-:W-:Y:S02]  /*0250*/  USHF.L.U32 UR5, UR4, 0xb, URZ ;  /* 0x0000000b04057899 */ /* 0x000fe4000800063f */
[----:B------:R-:W-:Y:S01]  /*0260*/  USHF.L.U32 UR4, UR4, 0x1, URZ ;  /* 0x0000000104047899 */ /* 0x000fe2000800063f */
[----:B------:R-:W0:Y:S11]  /*0270*/  FENCE.VIEW.ASYNC.S ;  /* 0x00000000000073c6 */ /* 0x000e360000000000 */
[----:B0-----:R0:W1:Y:S01]  /*0280*/  SYNCS.EXCH.64 URZ, [UR8], UR4 ;  /* 0x00000004083f75b2 */ /* 0x0010620008000100 */
[----:B------:R0:W2:Y:S01]  /*0290*/  SYNCS.EXCH.64 URZ, [UR8+0x48], UR6 ;  /* 0x00004806083f75b2 */ /* 0x0000a20008000100 */
[----:B------:R0:W3:Y:S01]  /*02a0*/  SYNCS.EXCH.64 URZ, [UR8+0x8], UR4 ;  /* 0x00000804083f75b2 */ /* 0x0000e20008000100 */
[----:B------:R0:W4:Y:S01]  /*02b0*/  SYNCS.EXCH.64 URZ, [UR8+0x50], UR6 ;  /* 0x00005006083f75b2 */ /* 0x0001220008000100 */
[----:B------:R0:W0:Y:S01]  /*02c0*/  SYNCS.EXCH.64 URZ, [UR8+0x10], UR4 ;  /* 0x00001004083f75b2 */ /* 0x0000220008000100 */
        /* <DEDUP_REMOVED lines=13> */
[----:B------:R-:W-:Y:S01]  /*03a0*/  NOP ;  /* 0x0000000000007918 */ /* 0x000fe20000000000 */
.L_x_3:
[----:B0-----:R-:W-:Y:S05]  /*03b0*/  BSYNC B0 ;  /* 0x0000000000007941 */ /* 0x001fea0003800000 */
.L_x_2:
[----:B------:R-:W0:Y:S01]  /*03c0*/  S2UR UR8, SR_CTAID.X ;  /* 0x00000000000879c3 */ /* 0x000e220000002500 */
[----:B------:R-:W-:Y:S01]  /*03d0*/  SHF.R.S32.HI R5, RZ, 0x1f, R0 ;  /* 0x0000001fff057819 */ /* 0x000fe20000011400 */
[----:B------:R-:W5:Y:S01]  /*03e0*/  SHFL.IDX PT, R2, R2, RZ, 0x1f ;  /* 0x00001fff02027589 */ /* 0x000f6200000e0000 */
[----:B------:R-:W-:Y:S02]  /*03f0*/  ELECT P0, URZ, PT ;  /* 0x00000000003f782f */ /* 0x000fe40003800000 */
[----:B------:R-:W-:Y:S01]  /*0400*/  SHF.R.S32.HI R13, RZ, 0x1f, R4 ;  /* 0x0000001fff0d7819 */ /* 0x000fe20000011404 */
[----:B------:R-:W-:Y:S01]  /*0410*/  ULDC UR4, c[0x0][0x150] ;  /* 0x0000540000047ab9 */ /* 0x000fe20000000800 */
[----:B------:R-:W-:Y:S01]  /*0420*/  LEA.HI R5, R5, R0, RZ, 0x7 ;  /* 0x0000000005057211 */ /* 0x000fe200078f38ff */
[----:B------:R-:W1:Y:S01]  /*0430*/  S2R R10, SR_CTAID.Y ;  /* 0x00000000000a7919 */ /* 0x000e620000002600 */
[----:B------:R-:W2:Y:S01]  /*0440*/  LDC R14, c[0x0][0x144] ;  /* 0x00005100ff0e7b82 */ /* 0x000ea20000000800 */
[----:B------:R-:W-:Y:S01]  /*0450*/  LEA.HI R13, R13, R4, RZ, 0x2 ;  /* 0x000000040d0d7211 */ /* 0x000fe200078f10ff */
[----:B------:R-:W-:Y:S01]  /*0460*/  VIADD R18, R3, 0xffffffff ;  /* 0xffffffff03127836 */ /* 0x000fe20000000000 */
[----:B------:R-:W-:Y:S01]  /*0470*/  LOP3.LUT R5, R5, 0xffffff80, RZ, 0xc0, !PT ;  /* 0xffffff8005057812 */ /* 0x000fe200078ec0ff */
[----:B------:R-:W-:Y:S01]  /*0480*/  NOP ;  /* 0x0000000000007918 */ /* 0x000fe20000000000 */
[----:B------:R-:W-:Y:S01]  /*0490*/  LOP3.LUT R13, R13, 0x3ffffffc, RZ, 0xc0, !PT ;  /* 0x3ffffffc0d0d7812 */ /* 0x000fe200078ec0ff */
[----:B------:R-:W-:Y:S01]  /*04a0*/  NOP ;  /* 0x0000000000007918 */ /* 0x000fe20000000000 */
[----:B------:R-:W-:Y:S01]  /*04b0*/  ISETP.GE.U32.AND P5, PT, R18, 0x2, PT ;  /* 0x000000021200780c */ /* 0x000fe20003fa6070 */
[----:B------:R-:W-:Y:S01]  /*04c0*/  IMAD.IADD R5, R0, 0x1, -R5 ;  /* 0x0000000100057824 */ /* 0x000fe200078e0a05 */
[----:B------:R-:W3:Y:S01]  /*04d0*/  LDC R16, c[0x0][0x140] ;  /* 0x00005000ff107b82 */ /* 0x000ee20000000800 */
[----:B------:R-:W-:Y:S01]  /*04e0*/  IMAD.IADD R4, R4, 0x1, -R13 ;  /* 0x0000000104047824 */ /* 0x000fe200078e0a0d */
[----:B------:R-:W-:-:S02]  /*04f0*/  ISETP.NE.AND P2, PT, R3, RZ, PT ;  /* 0x000000ff0300720c */ /* 0x000fc40003f45270 */
[----:B------:R-:W-:Y:S02]  /*0500*/  SHF.R.S32.HI R6, RZ, 0x1f, R5 ;  /* 0x0000001fff067819 */ /* 0x000fe40000011405 */
[----:B------:R-:W-:Y:S02]  /*0510*/  LOP3.LUT P6, RZ, R5, 0x7, RZ, 0xc0, !PT ;  /* 0x0000000705ff7812 */ /* 0x000fe400078cc0ff */
[----:B0-----:R-:W-:Y:S02]  /*0520*/  I2FP.F32.U32 R7, UR8 ;  /* 0x0000000800077c45 */ /* 0x001fe40008201000 */
[----:B------:R-:W-:Y:S02]  /*0530*/  LEA.HI R6, R6, R5, RZ, 0x3 ;  /* 0x0000000506067211 */ /* 0x000fe400078f18ff */
[----:B-----5:R-:W-:Y:S01]  /*0540*/  ISETP.NE.OR P0, PT, R2, RZ, !P0 ;  /* 0x000000ff0200720c */ /* 0x020fe20004705670 */
[----:B------:R-:W-:Y:S01]  /*0550*/  FMUL R12, R7, UR4 ;  /* 0x00000004070c7c20 */ /* 0x000fe20008400000 */
[--C-:B------:R-:W-:Y:S01]  /*0560*/  SHF.R.S32.HI R2, RZ, 0x3, R6.reuse ;  /* 0x00000003ff027819 */ /* 0x100fe20000011406 */
[----:B------:R-:W-:Y:S01]  /*0570*/  ULDC UR4, c[0x0][0x154] ;  /* 0x0000550000047ab9 */ /* 0x000fe20000000800 */
[----:B------:R-:W-:-:S03]  /*0580*/  SHF.R.S32.HI R7, RZ, 0x1f, R6 ;  /* 0x0000001fff077819 */ /* 0x000fc60000011406 */
[----:B------:R-:W0:Y:S01]  /*0590*/  F2I.U32.TRUNC.NTZ R12, R12 ;  /* 0x0000000c000c7305 */ /* 0x000e22000020f000 */
[----:B------:R-:W-:Y:S02]  /*05a0*/  LEA.HI R7, R7, R2, RZ, 0x2 ;  /* 0x0000000207077211 */ /* 0x000fe400078f10ff */
[----:B-1----:R-:W-:Y:S02]  /*05b0*/  I2FP.F32.U32 R6, R10 ;  /* 0x0000000a00067245 */ /* 0x002fe40000201000 */
[----:B------:R-:W-:Y:S01]  /*05c0*/  LOP3.LUT R7, R7, 0xfffffffc, RZ, 0xc0, !PT ;  /* 0xfffffffc07077812 */ /* 0x000fe200078ec0ff */
[----:B------:R-:W-:Y:S01]  /*05d0*/  VOTEU.ALL UP0, P0 ;  /* 0x00000000003f7886 */ /* 0x000fe20000000000 */
[----:B---3--:R-:W-:Y:S01]  /*05e0*/  ISETP.EQ.U32.AND P1, PT, R16, 0x1, PT ;  /* 0x000000011000780c */ /* 0x008fe20003f22070 */
[----:B------:R-:W-:Y:S01]  /*05f0*/  FMUL R6, R6, UR4 ;  /* 0x0000000406067c20 */ /* 0x000fe20008400000 */
[----:B------:R-:W-:Y:S01]  /*0600*/  UMOV UR4, 0x20 ;  /* 0x0000002000047882 */ /* 0x000fe20000000000 */
[----:B------:R-:W-:Y:S01]  /*0610*/  IMAD.IADD R7, R2, 0x1, -R7 ;  /* 0x0000000102077824 */ /* 0x000fe200078e0a07 */
[----:B------:R-:W1:Y:S01]  /*0620*/  @!UP0 S2UR UR7, SR_CgaCtaId ;  /* 0x00000000000789c3 */ /* 0x000e620000008800 */
[----:B------:R-:W-:Y:S01]  /*0630*/  SHF.R.S32.HI R2, RZ, 0x1f, R9 ;  /* 0x0000001fff027819 */ /* 0x000fe20000011409 */
[----:B------:R-:W-:Y:S01]  /*0640*/  @!UP0 UMOV UR6, 0x400 ;  /* 0x0000040000068882 */ /* 0x000fe20000000000 */
[----:B------:R-:W-:Y:S01]  /*0650*/  IMAD R7, R4, 0x4, R7 ;  /* 0x0000000404077824 */ /* 0x000fe200078e0207 */
[----:B------:R-:W3:Y:S01]  /*0660*/  F2I.U32.TRUNC.NTZ R6, R6 ;  /* 0x0000000600067305 */ /* 0x000ee2000020f000 */
[----:B0-----:R-:W-:Y:S01]  /*0670*/  IMAD.MOV R13, RZ, RZ, -R12 ;  /* 0x000000ffff0d7224 */ /* 0x001fe200078e0a0c */
[----:B------:R-:W-:Y:S01]  /*0680*/  LEA.HI R2, R2, R9, RZ, 0x2 ;  /* 0x0000000902027211 */ /* 0x000fe200078f10ff */
[----:B------:R-:W-:-:S04]  /*0690*/  @!UP0 UIADD3 UR4, -UR4, 0x100000, URZ ;  /* 0x0010000004048890 */ /* 0x000fc8000fffe13f */
[----:B------:R-:W-:Y:S02]  /*06a0*/  @!UP0 USHF.L.U32 UR5, UR4, 0xb, URZ ;  /* 0x0000000b04058899 */ /* 0x000fe4000800063f */
[----:B------:R-:W-:Y:S01]  /*06b0*/  @!UP0 USHF.L.U32 UR4, UR4, 0x1, URZ ;  /* 0x0000000104048899 */ /* 0x000fe2000800063f */
[----:B------:R-:W-:Y:S01]  /*06c0*/  LEA.HI R4, R7, R7, RZ, 0x1 ;  /* 0x0000000707047211 */ /* 0x000fe200078f08ff */
[----:B--2---:R-:W-:Y:S01]  /*06d0*/  IMAD R12, R14, R13, UR8 ;  /* 0x000000080e0c7e24 */ /* 0x004fe2000f8e020d */
[----:B------:R-:W-:Y:S01]  /*06e0*/  LOP3.LUT R2, R2, 0xfffffffc, RZ, 0xc0, !PT ;  /* 0xfffffffc02027812 */ /* 0x000fe200078ec0ff */
[----:B------:R-:W0:Y:S01]  /*06f0*/  LDC R13, c[0x0][0x148] ;  /* 0x00005200ff0d7b82 */ /* 0x000e220000000800 */
[----:B------:R-:W-:Y:S01]  /*0700*/  LOP3.LUT R4, R4, 0xfffffffe, RZ, 0xc0, !PT ;  /* 0xfffffffe04047812 */ /* 0x000fe200078ec0ff */
[----:B------:R-:W-:Y:S02]  /*0710*/  VOTEU.ALL UP1, P0 ;  /* 0x00000000003f7886 */ /* 0x000fe40000020000 */
[----:B------:R-:W-:-:S02]  /*0720*/  IMAD.IADD R9, R9, 0x1, -R2 ;  /* 0x0000000109097824 */ /* 0x000fc400078e0a02 */
[C---:B------:R-:W-:Y:S02]  /*0730*/  IMAD.IADD R15, R7.reuse, 0x1, -R4 ;  /* 0x00000001070f7824 */ /* 0x040fe400078e0a04 */
[----:B------:R-:W-:Y:S01]  /*0740*/  IMAD.SHL.U32 R4, R7, 0x4, RZ ;  /* 0x0000000407047824 */ /* 0x000fe200078e00ff */
[----:B------:R-:W-:Y:S01]  /*0750*/  ISETP.NE.AND P4, PT, R9, 0x3, PT ;  /* 0x000000030900780c */ /* 0x000fe20003f85270 */
[----:B---3--:R-:W-:Y:S01]  /*0760*/  IMAD.MOV R22, RZ, RZ, -R6 ;  /* 0x000000ffff167224 */ /* 0x008fe200078e0a06 */
[----:B------:R-:W-:Y:S01]  /*0770*/  ISETP.NE.AND P3, PT, R15, R12, PT ;  /* 0x0000000c0f00720c */ /* 0x000fe20003f65270 */
[----:B------:R-:W-:Y:S01]  /*0780*/  IMAD.MOV.U32 R6, RZ, RZ, 0x1 ;  /* 0x00000001ff067424 */ /* 0x000fe200078e00ff */
[----:B-1----:R-:W-:Y:S01]  /*0790*/  @!UP0 ULEA UR6, UR7, UR6, 0x18 ;  /* 0x0000000607068291 */ /* 0x002fe2000f8ec03f */
[----:B------:R-:W-:Y:S01]  /*07a0*/  LOP3.LUT R7, R7, 0xc, R4, 0x78, !PT ;  /* 0x0000000c07077812 */ /* 0x000fe200078e7804 */
[----:B------:R-:W-:Y:S01]  /*07b0*/  VOTEU.ALL UP0, P0 ;  /* 0x00000000003f7886 */ /* 0x000fe20000000000 */
[----:B------:R-:W-:-:S04]  /*07c0*/  ISETP.EQ.OR P0, PT, R9, RZ, !P4 ;  /* 0x000000ff0900720c */ /* 0x000fc80006702670 */
[----:B------:R-:W-:-:S04]  /*07d0*/  ISETP.EQ.AND P0, PT, R3, RZ, P0 ;  /* 0x000000ff0300720c */ /* 0x000fc80000702270 */
[----:B------:R-:W-:Y:S01]  /*07e0*/  @P3 LEA.HI R2, R7, R7, RZ, 0x1 ;  /* 0x0000000707023211 */ /* 0x000fe200078f08ff */
[----:B0-----:R-:W-:Y:S01]  /*07f0*/  IMAD R15, R13, R22, R10 ;  /* 0x000000160d0f7224 */ /* 0x001fe200078e020a */
[----:B------:R-:W-:Y:S01]  /*0800*/  SEL R4, RZ, 0x1, !P0 ;  /* 0x00000001ff047807 */ /* 0x000fe20004000000 */
[----:B------:R-:W0:Y:S02]  /*0810*/  FENCE.VIEW.ASYNC.S ;  /* 0x00000000000073c6 */ /* 0x000e240000000000 */
[----:B0-----:R0:W1:Y:S01]  /*0820*/  @!UP0 SYNCS.EXCH.64 URZ, [UR6+0xa0], UR4 ;  /* 0x0000a004063f85b2 */ /* 0x0010620008000100 */
[----:B------:R-:W-:Y:S02]  /*0830*/  @P3 SHF.R.S32.HI R2, RZ, 0x1, R2 ;  /* 0x00000001ff023819 */ /* 0x000fe40000011402 */
[----:B------:R-:W-:Y:S02]  /*0840*/  ISETP.LT.U32.AND P0, PT, R7, 0x2, !P6 ;  /* 0x000000020700780c */ /* 0x000fe40007701070 */
[----:B------:R-:W-:-:S02]  /*0850*/  @P3 ISETP.NE.AND P4, PT, R2, R15, PT ;  /* 0x0000000f0200320c */ /* 0x000fc40003f85270 */
[----:B------:R-:W-:Y:S02]  /*0860*/  SEL R4, R4, 0x2, P5 ;  /* 0x0000000204047807 */ /* 0x000fe40002800000 */
[----:B------:R-:W-:Y:S02]  /*0870*/  SEL R5, RZ, 0x1, !P0 ;  /* 0x00000001ff057807 */ /* 0x000fe40004000000 */
[----:B------:R-:W-:Y:S01]  /*0880*/  @P3 SEL R6, RZ, 0x1, P4 ;  /* 0x00000001ff063807 */ /* 0x000fe20002000000 */
[----:B------:R0:W2:Y:S01]  /*0890*/  @!UP1 SYNCS.EXCH.64 URZ, [UR6+0xa8], UR4 ;  /* 0x0000a804063f95b2 */ /* 0x0000a20008000100 */
[----:B------:R-:W-:Y:S01]  /*08a0*/  NOP ;  /* 0x0000000000007918 */ /* 0x000fe20000000000 */
[----:B------:R-:W-:Y:S05]  /*08b0*/  @!P1 BRA `(.L_x_4) ;  /* 0x0000000000089947 */ /* 0x000fea0003800000 */
[----:B-12-4-:R-:W-:Y:S01]  /*08c0*/  UCGABAR_ARV ;  /* 0x00000000000079c7 */ /* 0x016fe20008000000 */
[----:B------:R-:W-:Y:S05]  /*08d0*/  BRA `(.L_x_5) ;  /* 0x0000000000047947 */ /* 0x000fea0003800000 */
.L_x_4:
[----:B-12-4-:R-:W-:Y:S01]  /*08e0*/  NOP ;  /* 0x0000000000007918 */ /* 0x016fe20000000000 */
.L_x_5:
[----:B------:R-:W1:Y:S01]  /*08f0*/  LDC R2, c[0x0][0x75c] ;  /* 0x0001d700ff027b82 */ /* 0x000e620000000800 */
[----:B------:R-:W-:Y:S01]  /*0900*/  IMAD.MOV.U32 R3, RZ, RZ, RZ ;  /* 0x000000ffff037224 */ /* 0x000fe200078e00ff */
[----:B-1----:R-:W-:Y:S01]  /*0910*/  ISETP.NE.AND P3, PT, R2, 0x1, PT ;  /* 0x000000010200780c */ /* 0x002fe20003f65270 */
[----:B------:R-:W-:-:S12]  /*0920*/  IMAD.U32 R2, RZ, RZ, UR8 ;  /* 0x00000008ff027e24 */ /* 0x000fd8000f8e00ff */
[----:B------:R-:W1:Y:S01]  /*0930*/  @P3 LDC R17, c[0x0][0x10] ;  /* 0x00000400ff113b82 */ /* 0x000e620000000800 */
[----:B------:R-:W-:Y:S02]  /*0940*/  @P3 IMAD.MOV.U32 R11, RZ, RZ, RZ ;  /* 0x000000ffff0b3224 */ /* 0x000fe400078e00ff */
[----:B------:R-:W-:-:S05]  /*0950*/  @P3 IMAD.MOV.U32 R19, RZ, RZ, RZ ;  /* 0x000000ffff133224 */ /* 0x000fca00078e00ff */
[----:B------:R-:W2:Y:S01]  /*0960*/  @!P3 LDC R15, c[0x0][0xc] ;  /* 0x00000300ff0fbb82 */ /* 0x000ea20000000800 */
[----:B-1----:R-:W-:-:S04]  /*0970*/  @P3 IMAD.WIDE.U32 R16, R17, UR8, R10 ;  /* 0x0000000811103c25 */ /* 0x002fc8000f8e000a */
[----:B--2---:R-:W-:-:S04]  /*0980*/  @!P3 IMAD.WIDE.U32 R14, R10, R15, R2 ;  /* 0x0000000f0a0eb225 */ /* 0x004fc800078e0002 */
[----:B------:R-:W-:Y:S02]  /*0990*/  @P3 IMAD.MOV.U32 R2, RZ, RZ, R16 ;  /* 0x000000ffff023224 */ /* 0x000fe400078e0010 */
[----:B------:R-:W-:Y:S02]  /*09a0*/  @P3 IMAD.IADD R3, R17, 0x1, R19 ;  /* 0x0000000111033824 */ /* 0x000fe400078e0213 */
[----:B------:R-:W-:Y:S02]  /*09b0*/  @!P3 IMAD.MOV.U32 R2, RZ, RZ, R14 ;  /* 0x000000ffff02b224 */ /* 0x000fe400078e000e */
[----:B------:R-:W-:Y:S01]  /*09c0*/  @!P3 IMAD.MOV.U32 R3, RZ, RZ, R15 ;  /* 0x000000ffff03b224 */ /* 0x000fe200078e000f */
[----:B------:R-:W-:Y:S06]  /*09d0*/  @!P1 BRA `(.L_x_6) ;  /* 0x00000000000c9947 */ /* 0x000fec0003800000 */
[----:B------:R-:W-:Y:S01]  /*09e0*/  UCGABAR_WAIT ;  /* 0x0000000000007dc7 */ /* 0x000fe20008000000 */
[----:B------:R-:W-:Y:S01]  /*09f0*/  CCTL.IVALL ;  /* 0x00000000ff00798f */ /* 0x000fe20002000000 */
[----:B------:R-:W-:Y:S05]  /*0a00*/  BRA `(.L_x_7) ;  /* 0x0000000000047947 */ /* 0x000fea0003800000 */
.L_x_6:
[----:B------:R-:W-:Y:S06]  /*0a10*/  BAR.SYNC.DEFER_BLOCKING 0x0 ;  /* 0x0000000000007b1d */ /* 0x000fec0000010000 */
.L_x_7:
[----:B------:R-:W-:Y:S05]  /*0a20*/  @!P2 BRA `(.L_x_8) ;  /* 0x0000006000f0a947 */ /* 0x000fea0003800000 */
[----:B------:R-:W-:-:S13]  /*0a30*/  ISETP.GT.U32.AND P0, PT, R18, 0x1, PT ;  /* 0x000000011200780c */ /* 0x000fda0003f04070 */
[----:B0-----:R-:W-:Y:S05]  /*0a40*/  @P0 EXIT ;  /* 0x000000000000094d */ /* 0x001fea0003800000 */
[----:B------:R-:W-:Y:S01]  /*0a50*/  ULDC.64 UR4, c[0x0][0x750] ;  /* 0x0001d40000047ab9 */ /* 0x000fe20000000a00 */
[----:B------:R-:W-:Y:S01]  /*0a60*/  PRMT R15, RZ, 0x7610, R15 ;  /* 0x00007610ff0f7816 */ /* 0x000fe2000000000f */
[----:B------:R-:W-:Y:S01]  /*0a70*/  IMAD.MOV.U32 R16, RZ, RZ, -0x1 ;  /* 0xffffffffff107424 */ /* 0x000fe200078e00ff */
[----:B------:R-:W-:Y:S01]  /*0a80*/  ISETP.GE.U32.AND P0, PT, R2, UR4, PT ;  /* 0x0000000402007c0c */ /* 0x000fe2000bf06070 */
[----:B------:R-:W-:Y:S02]  /*0a90*/  IMAD.MOV.U32 R20, RZ, RZ, -0x1 ;  /* 0xffffffffff147424 */ /* 0x000fe400078e00ff */
[----:B------:R-:W-:Y:S01]  /*0aa0*/  IMAD.MOV.U32 R14, RZ, RZ, -0x1 ;  /* 0xffffffffff0e7424 */ /* 0x000fe200078e00ff */
[----:B------:R-:W-:-:S13]  /*0ab0*/  ISETP.GE.U32.AND.EX P0, PT, R3, UR5, PT, P0 ;  /* 0x0000000503007c0c */ /* 0x000fda000bf06100 */
[----:B------:R-:W-:Y:S05]  /*0ac0*/  @P0 BRA `(.L_x_9) ;  /* 0x0000000400280947 */ /* 0x000fea0003800000 */
[----:B------:R-:W0:Y:S01]  /*0ad0*/  LDC.64 R24, c[0x0][0x728] ;  /* 0x0001ca00ff187b82 */ /* 0x000e220000000a00 */
[----:B------:R-:W-:Y:S02]  /*0ae0*/  IMAD.MOV.U32 R14, RZ, RZ, R2 ;  /* 0x000000ffff0e7224 */ /* 0x000fe400078e0002 */
[----:B------:R-:W-:-:S05]  /*0af0*/  IMAD.MOV.U32 R15, RZ, RZ, R3 ;  /* 0x000000ffff0f7224 */ /* 0x000fca00078e0003 */
[----:B------:R-:W1:Y:S08]  /*0b00*/  LDC R20, c[0x0][0x730] ;  /* 0x0001cc00ff147b82 */ /* 0x000e700000000800 */
[----:B------:R-:W2:Y:S01]  /*0b10*/  LDC.64 R26, c[0x0][0x720] ;  /* 0x0001c800ff1a7b82 */ /* 0x000ea20000000a00 */
[----:B0-----:R-:W-:-:S04]  /*0b20*/  ISETP.NE.U32.AND P0, PT, R24, RZ, PT ;  /* 0x000000ff1800720c */ /* 0x001fc80003f05070 */
[----:B------:R-:W-:-:S13]  /*0b30*/  ISETP.NE.AND.EX P0, PT, R25, RZ, PT, P0 ;  /* 0x000000ff1900720c */ /* 0x000fda0003f05300 */
[----:B-12---:R-:W-:Y:S05]  /*0b40*/  @!P0 BRA `(.L_x_10) ;  /* 0x0000000000288947 */ /* 0x006fea0003800000 */
[----:B------:R-:W0:Y:S02]  /*0b50*/  LDC R9, c[0x0][0x734] ;  /* 0x0001cd00ff097b82 */ /* 0x000e240000000800 */
[----:B0-----:R-:W-:-:S05]  /*0b60*/  IADD3 R9, P0, R2, R9, RZ ;  /* 0x0000000902097210 */ /* 0x001fca0007f1e0ff */
[----:B------:R-:W-:-:S04]  /*0b70*/  IMAD.X R21, RZ, RZ, R3, P0 ;  /* 0x000000ffff157224 */ /* 0x000fc800000e0603 */
[----:B------:R-:W-:-:S04]  /*0b80*/  IMAD.WIDE.U32 R14, R21, R24, RZ ;  /* 0x00000018150e7225 */ /* 0x000fc800078e00ff */
[----:B------:R-:W-:-:S04]  /*0b90*/  IMAD.WIDE.U32 R16, P0, R9, R25, R14 ;  /* 0x0000001909107225 */ /* 0x000fc8000780000e */
[----:B------:R-:W-:-:S04]  /*0ba0*/  IMAD.WIDE.U32 R14, R9, R24, RZ ;  /* 0x00000018090e7225 */ /* 0x000fc800078e00ff */
[----:B------:R-:W-:Y:S01]  /*0bb0*/  IMAD.X R19, RZ, RZ, RZ, P0 ;  /* 0x000000ffff137224 */ /* 0x000fe200000e06ff */
[----:B------:R-:W-:Y:S01]  /*0bc0*/  IADD3 RZ, P0, R15, R16, RZ ;  /* 0x000000100fff7210 */ /* 0x000fe20007f1e0ff */
[----:B------:R-:W-:-:S04]  /*0bd0*/  IMAD.MOV.U32 R18, RZ, RZ, R17 ;  /* 0x000000ffff127224 */ /* 0x000fc800078e0011 */
[----:B------:R-:W-:-:S08]  /*0be0*/  IMAD.WIDE.U32.X R14, R21, R25, R18, P0 ;  /* 0x00000019150e7225 */ /* 0x000fd000000e0412 */
.L_x_10:
[----:B------:R-:W0:Y:S01]  /*0bf0*/  LDC.64 R30, c[0x0][0x740] ;  /* 0x0001d000ff1e7b82 */ /* 0x000e220000000a00 */
[--C-:B------:R-:W-:Y:S01]  /*0c00*/  SHF.R.U64 R29, R14, R20, R15.reuse ;  /* 0x000000140e1d7219 */ /* 0x100fe2000000120f */
[----:B------:R-:W-:Y:S01]  /*0c10*/  IMAD R33, R13, R22, R10 ;  /* 0x000000160d217224 */ /* 0x000fe200078e020a */
[----:B------:R-:W-:Y:S01]  /*0c20*/  SHF.R.U32.HI R9, RZ, R20, R15 ;  /* 0x00000014ff097219 */ /* 0x000fe2000001160f */
[----:B------:R-:W-:Y:S01]  /*0c30*/  IMAD.MOV.U32 R25, RZ, RZ, 0x1 ;  /* 0x00000001ff197424 */ /* 0x000fe200078e00ff */
[----:B------:R-:W-:-:S03]  /*0c40*/  IADD3 R11, P0, RZ, -R29, RZ ;  /* 0x8000001dff0b7210 */ /* 0x000fc60007f1e0ff */
[----:B------:R-:W1:Y:S02]  /*0c50*/  LDC R24, c[0x0][0x718] ;  /* 0x0001c600ff187b82 */ /* 0x000e640000000800 */
[----:B------:R-:W-:Y:S02]  /*0c60*/  IMAD.X R9, RZ, RZ, ~R9, P0 ;  /* 0x000000ffff097224 */ /* 0x000fe400000e0e09 */
[----:B------:R-:W-:-:S04]  /*0c70*/  IMAD.WIDE.U32 R14, R11, R26, R2 ;  /* 0x0000001a0b0e7225 */ /* 0x000fc800078e0002 */
[----:B------:R-:W2:Y:S01]  /*0c80*/  LDC R20, c[0x0][0x708] ;  /* 0x0001c200ff147b82 */ /* 0x000ea20000000800 */
[----:B------:R-:W-:Y:S02]  /*0c90*/  IMAD R16, R9, R26, RZ ;  /* 0x0000001a09107224 */ /* 0x000fe400078e02ff */
[----:B------:R-:W-:Y:S02]  /*0ca0*/  IMAD.MOV.U32 R9, RZ, RZ, -0x1 ;  /* 0xffffffffff097424 */ /* 0x000fe400078e00ff */
[----:B------:R-:W-:-:S03]  /*0cb0*/  IMAD R11, R11, R27, R16 ;  /* 0x0000001b0b0b7224 */ /* 0x000fc600078e0210 */
[----:B------:R-:W3:Y:S01]  /*0cc0*/  LDC R28, c[0x0][0x758] ;  /* 0x0001d600ff1c7b82 */ /* 0x000ee20000000800 */
[----:B------:R-:W-:Y:S01]  /*0cd0*/  IMAD.IADD R11, R15, 0x1, R11 ;  /* 0x000000010f0b7824 */ /* 0x000fe200078e020b */
[----:B0-----:R-:W-:-:S04]  /*0ce0*/  ISETP.NE.U32.AND P0, PT, R30, RZ, PT ;  /* 0x000000ff1e00720c */ /* 0x001fc80003f05070 */
[----:B------:R-:W-:Y:S02]  /*0cf0*/  ISETP.NE.AND.EX P0, PT, R31, RZ, PT, P0 ;  /* 0x000000ff1f00720c */ /* 0x000fe40003f05300 */
[----:B------:R-:W0:Y:S01]  /*0d00*/  LDC R26, c[0x0][0x700] ;  /* 0x0001c000ff1a7b82 */ /* 0x000e220000000800 */
[-CC-:B-1----:R-:W-:Y:S02]  /*0d10*/  SHF.R.U64 R18, R14, R24.reuse, R11.reuse ;  /* 0x000000180e127219 */ /* 0x182fe4000000120b */
[----:B------:R-:W-:-:S05]  /*0d20*/  SHF.R.U32.HI R11, RZ, R24, R11 ;  /* 0x00000018ff0b7219 */ /* 0x000fca000001160b */
[----:B------:R-:W1:Y:S01]  /*0d30*/  LDC R21, c[0x0][0x748] ;  /* 0x0001d200ff157b82 */ /* 0x000e620000000800 */
[-CC-:B--2---:R-:W-:Y:S02]  /*0d40*/  SHF.R.U64 R24, R18, R20.reuse, R11.reuse ;  /* 0x0000001412187219 */ /* 0x184fe4000000120b */
[----:B------:R-:W-:-:S05]  /*0d50*/  SHF.R.U32.HI R11, RZ, R20, R11 ;  /* 0x00000014ff0b7219 */ /* 0x000fca000001160b */
[----:B------:R-:W2:Y:S01]  /*0d60*/  LDC R23, c[0x0][0x738] ;  /* 0x0001ce00ff177b82 */ /* 0x000ea20000000800 */
[-CC-:B---3--:R-:W-:Y:S02]  /*0d70*/  SHF.R.U64 R20, R24, R28.reuse, R11.reuse ;  /* 0x0000001c18147219 */ /* 0x188fe4000000120b */
[-C--:B------:R-:W-:Y:S02]  /*0d80*/  SHF.L.U32 R9, R9, R28.reuse, RZ ;  /* 0x0000001c09097219 */ /* 0x080fe400000006ff */
[----:B------:R-:W-:Y:S01]  /*0d90*/  SHF.R.U32.HI R11, RZ, R28, R11 ;  /* 0x0000001cff0b7219 */ /* 0x000fe2000001160b */
[----:B------:R-:W-:Y:S01]  /*0da0*/  IMAD.MOV.U32 R10, RZ, RZ, R20 ;  /* 0x000000ffff0a7224 */ /* 0x000fe200078e0014 */
[----:B------:R-:W-:Y:S01]  /*0db0*/  LOP3.LUT R13, RZ, R9, RZ, 0x33, !PT ;  /* 0x00000009ff0d7212 */ /* 0x000fe200078e33ff */
[----:B------:R-:W3:Y:S01]  /*0dc0*/  LDC R27, c[0x0][0x710] ;  /* 0x0001c400ff1b7b82 */ /* 0x000ee20000000800 */
[----:B------:R-:W-:Y:S05]  /*0dd0*/  @!P0 BRA `(.L_x_11) ;  /* 0x0000000000288947 */ /* 0x000fea0003800000 */
[----:B------:R-:W4:Y:S02]  /*0de0*/  LDC R9, c[0x0][0x74c] ;  /* 0x0001d300ff097b82 */ /* 0x000f240000000800 */
[----:B----4-:R-:W-:-:S05]  /*0df0*/  IADD3 R9, P0, R20, R9, RZ ;  /* 0x0000000914097210 */ /* 0x010fca0007f1e0ff */
        /* <DEDUP_REMOVED lines=8> */
.L_x_11:
[----:B-1----:R-:W-:Y:S01]  /*0e80*/  SHF.R.U64 R11, R10, R21, R11 ;  /* 0x000000150a0b7219 */ /* 0x002fe2000000120b */
[----:B------:R-:W-:Y:S01]  /*0e90*/  IMAD.MOV.U32 R15, RZ, RZ, 0x1 ;  /* 0x00000001ff0f7424 */ /* 0x000fe200078e00ff */
[----:B------:R-:W-:Y:S01]  /*0ea0*/  LOP3.LUT R10, R24, R13, RZ, 0xc0, !PT ;  /* 0x0000000d180a7212 */ /* 0x000fe200078ec0ff */
[----:B0-----:R-:W-:Y:S01]  /*0eb0*/  VIADD R13, R26, 0xffffffff ;  /* 0xffffffff1a0d7836 */ /* 0x001fe20000000000 */
[----:B------:R-:W-:Y:S01]  /*0ec0*/  SHF.L.U32 R9, R25, R28, RZ ;  /* 0x0000001c19097219 */ /* 0x000fe200000006ff */
[----:B------:R-:W-:Y:S01]  /*0ed0*/  IMAD.MOV R14, RZ, RZ, -R11 ;  /* 0x000000ffff0e7224 */ /* 0x000fe200078e0a0b */
[----:B------:R-:W-:Y:S02]  /*0ee0*/  SEL R12, R12, R33, !P3 ;  /* 0x000000210c0c7207 */ /* 0x000fe40005800000 */
[----:B------:R-:W-:Y:S01]  /*0ef0*/  LOP3.LUT R13, R18, R13, RZ, 0xc0, !PT ;  /* 0x0000000d120d7212 */ /* 0x000fe200078ec0ff */
[----:B------:R-:W-:Y:S02]  /*0f00*/  IMAD R11, R9, R11, R10 ;  /* 0x0000000b090b7224 */ /* 0x000fe400078e020a */
[----:B--2---:R-:W-:-:S02]  /*0f10*/  IMAD R9, R14, R23, R20 ;  /* 0x000000170e097224 */ /* 0x004fc400078e0214 */
[----:B---3--:R-:W-:Y:S02]  /*0f20*/  IMAD R12, R11, R27, R12 ;  /* 0x0000001b0b0c7224 */ /* 0x008fe400078e020c */
[----:B------:R-:W-:Y:S02]  /*0f30*/  IMAD R9, R9, R26, R13 ;  /* 0x0000001a09097224 */ /* 0x000fe400078e020d */
[----:B------:R-:W-:-:S03]  /*0f40*/  IMAD.MOV.U32 R14, RZ, RZ, R29 ;  /* 0x000000ffff0e7224 */ /* 0x000fc600078e001d */
[----:B------:R-:W-:Y:S02]  /*0f50*/  SEL R20, R9, R12, !P3 ;  /* 0x0000000c09147207 */ /* 0x000fe40005800000 */
[----:B------:R-:W-:-:S07]  /*0f60*/  SEL R16, R12, R9, !P3 ;  /* 0x000000090c107207 */ /* 0x000fce0005800000 */
.L_x_9:
[----:B------:R-:W-:-:S08]  /*0f70*/  NOP ;  /* 0x0000000000007918 */ /* 0x000fd00000000000 */
[----:B------:R-:W0:Y:S02]  /*0f80*/  USETMAXREG.TRY_ALLOC.CTAPOOL UP0, 0xe8 ;  /* 0x000000e8000079c8 */ /* 0x000e240008000600 */
[----:B0-----:R-:W-:-:S13]  /*0f90*/  PLOP3.LUT P0, PT, PT, PT, UP0, 0x80, 0x0 ;  /* 0x000000000000781c */ /* 0x001fda0003f0f008 */
[----:B------:R-:W-:Y:S05]  /*0fa0*/  @!P0 BRA `(.L_x_9) ;  /* 0xfffffffc00f08947 */ /* 0x000fea000383ffff */
[----:B------:R-:W-:Y:S01]  /*0fb0*/  ULDC.64 UR4, c[0x0][0x698] ;  /* 0x0001a60000047ab9 */ /* 0x000fe20000000a00 */
[----:B------:R-:W-:Y:S01]  /*0fc0*/  ULDC.64 UR14, c[0x0][0x208] ;  /* 0x00008200000e7ab9 */ /* 0x000fe20000000a00 */
[----:B------:R-:W-:-:S04]  /*0fd0*/  ISETP.NE.U32.AND P0, PT, RZ, UR4, PT ;  /* 0x00000004ff007c0c */ /* 0x000fc8000bf05070 */
[----:B------:R-:W-:-:S13]  /*0fe0*/  ISETP.NE.AND.EX P0, PT, RZ, UR5, PT, P0 ;  /* 0x00000005ff007c0c */ /* 0x000fda000bf05300 */
[----:B------:R-:W-:Y:S05]  /*0ff0*/  @!P0 BRA `(.L_x_12) ;  /* 0x00000000001c8947 */ /* 0x000fea0003800000 */
[----:B------:R-:W0:Y:S02]  /*1000*/  LDC.64 R10, c[0x0][0x698] ;  /* 0x0001a600ff0a7b82 */ /* 0x000e240000000a00 */
[----:B0-----:R-:W2:Y:S02]  /*1010*/  LDG.E.64 R10, desc[UR14][R10.64] ;  /* 0x0000000e0a0a7981 */ /* 0x001ea4000c1e1b00 */
[----:B--2---:R-:W-:-:S04]  /*1020*/  ISETP.NE.U32.AND P0, PT, R10, RZ, PT ;  /* 0x000000ff0a00720c */ /* 0x004fc80003f05070 */
[----:B------:R-:W-:-:S13]  /*1030*/  ISETP.NE.AND.EX P0, PT, R11, RZ, PT, P0 ;  /* 0x000000ff0b00720c */ /* 0x000fda0003f05300 */
[----:B------:R-:W-:Y:S05]  /*1040*/  @!P0 BRA `(.L_x_12) ;  /* 0x0000000000088947 */ /* 0x000fea0003800000 */
[----:B------:R0:W5:Y:S01]  /*1050*/  LD.E R9, desc[UR14][R10.64] ;  /* 0x0000000e0a097980 */ /* 0x000162000c101900 */
[----:B------:R-:W-:Y:S05]  /*1060*/  BRA `(.L_x_13) ;  /* 0x0000000000207947 */ /* 0x000fea0003800000 */
.L_x_12:
[----:B------:R-:W-:Y:S02]  /*1070*/  ULDC.64 UR4, c[0x0][0x688] ;  /* 0x0001a20000047ab9 */ /* 0x000fe40000000a00 */
[----:B------:R-:W-:-:S04]  /*1080*/  ISETP.NE.U32.AND P0, PT, RZ, UR4, PT ;  /* 0x00000004ff007c0c */ /* 0x000fc8000bf05070 */
[----:B------:R-:W-:-:S13]  /*1090*/  ISETP.NE.AND.EX P0, PT, RZ, UR5, PT, P0 ;  /* 0x00000005ff007c0c */ /* 0x000fda000bf05300 */
[----:B------:R-:W-:Y:S05]  /*10a0*/  @!P0 BRA `(.L_x_14) ;  /* 0x00000000000c8947 */ /* 0x000fea0003800000 */
[----:B------:R-:W0:Y:S02]  /*10b0*/  LDC.64 R10, c[0x0][0x688] ;  /* 0x0001a200ff0a7b82 */ /* 0x000e240000000a00 */
[----:B0-----:R1:W5:Y:S01]  /*10c0*/  LDG.E R9, desc[UR14][R10.64] ;  /* 0x0000000e0a097981 */ /* 0x001362000c1e1900 */
[----:B------:R-:W-:Y:S05]  /*10d0*/  BRA `(.L_x_13) ;  /* 0x0000000000047947 */ /* 0x000fea0003800000 */
.L_x_14:
[----:B------:R-:W2:Y:S02]  /*10e0*/  LDC R9, c[0x0][0x680] ;  /* 0x0001a000ff097b82 */ /* 0x000ea40000000800 */
.L_x_13:
[----:B------:R-:W-:Y:S02]  /*10f0*/  ULDC.64 UR4, c[0x0][0x6a0] ;  /* 0x0001a80000047ab9 */ /* 0x000fe40000000a00 */
[----:B------:R-:W-:-:S04]  /*1100*/  ISETP.NE.U32.AND P0, PT, RZ, UR4, PT ;  /* 0x00000004ff007c0c */ /* 0x000fc8000bf05070 */
[----:B------:R-:W-:-:S13]  /*1110*/  ISETP.NE.AND.EX P0, PT, RZ, UR5, PT, P0 ;  /* 0x00000005ff007c0c */ /* 0x000fda000bf05300 */
[----:B------:R-:W-:Y:S05]  /*1120*/  @!P0 BRA `(.L_x_15) ;  /* 0x00000000001c8947 */ /* 0x000fea0003800000 */
[----:B01----:R-:W0:Y:S02]  /*1130*/  LDC.64 R10, c[0x0][0x6a0] ;  /* 0x0001a800ff0a7b82 */ /* 0x003e240000000a00 */
[----:B0-----:R-:W3:Y:S02]  /*1140*/  LDG.E.64 R10, desc[UR14][R10.64] ;  /* 0x0000000e0a0a7981 */ /* 0x001ee4000c1e1b00 */
[----:B---3--:R-:W-:-:S04]  /*1150*/  ISETP.NE.U32.AND P0, PT, R10, RZ, PT ;  /* 0x000000ff0a00720c */ /* 0x008fc80003f05070 */
[----:B------:R-:W-:-:S13]  /*1160*/  ISETP.NE.AND.EX P0, PT, R11, RZ, PT, P0 ;  /* 0x000000ff0b00720c */ /* 0x000fda0003f05300 */
[----:B------:R-:W-:Y:S05]  /*1170*/  @!P0 BRA `(.L_x_15) ;  /* 0x0000000000088947 */ /* 0x000fea0003800000 */
[----:B------:R0:W5:Y:S01]  /*1180*/  LD.E R10, desc[UR14][R10.64] ;  /* 0x0000000e0a0a7980 */ /* 0x000162000c101900 */
[----:B------:R-:W-:Y:S05]  /*1190*/  BRA `(.L_x_16) ;  /* 0x0000000000207947 */ /* 0x000fea0003800000 */
.L_x_15:
[----:B------:R-:W-:Y:S02]  /*11a0*/  ULDC.64 UR4, c[0x0][0x690] ;  /* 0x0001a40000047ab9 */ /* 0x000fe40000000a00 */
[----:B------:R-:W-:-:S04]  /*11b0*/  ISETP.NE.U32.AND P0, PT, RZ, UR4, PT ;  /* 0x00000004ff007c0c */ /* 0x000fc8000bf05070 */
[----:B------:R-:W-:-:S13]  /*11c0*/  ISETP.NE.AND.EX P0, PT, RZ, UR5, PT, P0 ;  /* 0x00000005ff007c0c */ /* 0x000fda000bf05300 */
[----:B------:R-:W-:Y:S05]  /*11d0*/  @!P0 BRA `(.L_x_17) ;  /* 0x00000000000c8947 */ /* 0x000fea0003800000 */
[----:B01----:R-:W0:Y:S02]  /*11e0*/  LDC.64 R10, c[0x0][0x690] ;  /* 0x0001a400ff0a7b82 */ /* 0x003e240000000a00 */
[----:B0-----:R1:W5:Y:S01]  /*11f0*/  LDG.E R10, desc[UR14][R10.64] ;  /* 0x0000000e0a0a7981 */ /* 0x001362000c1e1900 */
[----:B------:R-:W-:Y:S05]  /*1200*/  BRA `(.L_x_16) ;  /* 0x0000000000047947 */ /* 0x000fea0003800000 */
.L_x_17:
[----:B01----:R-:W3:Y:S02]  /*1210*/  LDC R10, c[0x0][0x684] ;  /* 0x0001a100ff0a7b82 */ /* 0x003ee40000000800 */
.L_x_16:
[----:B------:R-:W-:-:S13]  /*1220*/  LOP3.LUT P0, RZ, R15, 0xff, RZ, 0xc0, !PT ;  /* 0x000000ff0fff7812 */ /* 0x000fda000780c0ff */
[----:B------:R-:W-:Y:S05]  /*1230*/  @!P0 EXIT ;  /* 0x000000000000894d */ /* 0x000fea0003800000 */
[----:B------:R-:W-:Y:S01]  /*1240*/  ULDC UR4, c[0x0][0x28c] ;  /* 0x0000a30000047ab9 */ /* 0x000fe20000000800 */
[----:B------:R-:W-:Y:S01]  /*1250*/  LOP3.LUT R94, R4, 0x1, RZ, 0xfc, !PT ;  /* 0x00000001045e7812 */ /* 0x000fe200078efcff */
[----:B------:R-:W-:-:S04]  /*1260*/  UIADD3 UR4, UR4, 0x3f, URZ ;  /* 0x0000003f04047890 */ /* 0x000fc8000fffe03f */
[----:B------:R-:W-:-:S04]  /*1270*/  USHF.R.S32.HI UR5, URZ, 0x1f, UR4 ;  /* 0x0000001f3f057899 */ /* 0x000fc80008011404 */
[----:B------:R-:W-:-:S03]  /*1280*/  ULEA.HI UR5, UR5, UR4, URZ, 0x6 ;  /* 0x0000000405057291 */ /* 0x000fc6000f8f303f */
[----:B------:R-:W-:Y:S01]  /*1290*/  UMOV UR4, URZ ;  /* 0x0000003f00047c82 */ /* 0x000fe20008000000 */
[----:B------:R-:W-:-:S03]  /*12a0*/  USHF.R.S32.HI UR6, URZ, 0x6, UR5 ;  /* 0x000000063f067899 */ /* 0x000fc60008011405 */
[----:B------:R-:W-:-:S09]  /*12b0*/  UMOV UR5, URZ ;  /* 0x0000003f00057c82 */ /* 0x000fd20008000000 */
.L_x_154:
[----:B01----:R-:W-:Y:S02]  /*12c0*/  LOP3.LUT R11, R0, 0x80, RZ, 0xc0, !PT ;  /* 0x00000080000b7812 */ /* 0x003fe400078ec0ff */
[----:B------:R-:W-:Y:S02]  /*12d0*/  CS2R R86, SRZ ;  /* 0x0000000000567805 */ /* 0x000fe4000001ff00 */
[----:B---3--:R-:W-:Y:S02]  /*12e0*/  CS2R R24, SRZ ;  /* 0x0000000000187805 */ /* 0x008fe4000001ff00 */
[----:B------:R-:W-:Y:S02]  /*12f0*/  CS2R R26, SRZ ;  /* 0x00000000001a7805 */ /* 0x000fe4000001ff00 */
[----:B------:R-:W-:Y:S02]  /*1300*/  SHF.R.U32.HI R12, RZ, 0x7, R11 ;  /* 0x00000007ff0c7819 */ /* 0x000fe4000001160b */
[----:B------:R-:W-:-:S02]  /*1310*/  CS2R R28, SRZ ;  /* 0x00000000001c7805 */ /* 0x000fc4000001ff00 */
[----:B------:R-:W-:Y:S02]  /*1320*/  VIMNMX R11, RZ, UR6, PT ;  /* 0x00000006ff0b7c48 */ /* 0x000fe4000bfe0100 */
[----:B------:R-:W-:Y:S02]  /*1330*/  CS2R R30, SRZ ;  /* 0x00000000001e7805 */ /* 0x000fe4000001ff00 */
[----:B------:R-:W-:Y:S02]  /*1340*/  CS2R R32, SRZ ;  /* 0x0000000000207805 */ /* 0x000fe4000001ff00 */
[----:B------:R-:W-:Y:S01]  /*1350*/  CS2R R34, SRZ ;  /* 0x0000000000227805 */ /* 0x000fe2000001ff00 */
[----:B------:R-:W0:Y:S01]  /*1360*/  SHFL.IDX PT, R12, R12, RZ, 0x1f ;  /* 0x00001fff0c0c7589 */ /* 0x000e2200000e0000 */
[----:B------:R-:W-:Y:S02]  /*1370*/  IADD3 R11, -R11, UR6, RZ ;  /* 0x000000060b0b7c10 */ /* 0x000fe4000fffe1ff */
[----:B------:R-:W-:-:S02]  /*1380*/  CS2R R36, SRZ ;  /* 0x0000000000247805 */ /* 0x000fc4000001ff00 */
[----:B------:R-:W-:Y:S02]  /*1390*/  CS2R R38, SRZ ;  /* 0x0000000000267805 */ /* 0x000fe4000001ff00 */
[----:B------:R-:W-:Y:S02]  /*13a0*/  CS2R R40, SRZ ;  /* 0x0000000000287805 */ /* 0x000fe4000001ff00 */
[----:B------:R-:W-:Y:S02]  /*13b0*/  ISETP.GE.AND P0, PT, R11, 0x1, PT ;  /* 0x000000010b00780c */ /* 0x000fe40003f06270 */
[----:B------:R-:W-:Y:S02]  /*13c0*/  CS2R R42, SRZ ;  /* 0x00000000002a7805 */ /* 0x000fe4000001ff00 */
[----:B------:R-:W-:Y:S02]  /*13d0*/  CS2R R44, SRZ ;  /* 0x00000000002c7805 */ /* 0x000fe4000001ff00 */
[----:B------:R-:W-:-:S02]  /*13e0*/  CS2R R46, SRZ ;  /* 0x00000000002e7805 */ /* 0x000fc4000001ff00 */
[----:B------:R-:W-:Y:S02]  /*13f0*/  CS2R R48, SRZ ;  /* 0x0000000000307805 */ /* 0x000fe4000001ff00 */
[----:B------:R-:W-:Y:S02]  /*1400*/  CS2R R50, SRZ ;  /* 0x0000000000327805 */ /* 0x000fe4000001ff00 */
[----:B------:R-:W-:Y:S02]  /*1410*/  CS2R R52, SRZ ;  /* 0x0000000000347805 */ /* 0x000fe4000001ff00 */
        /* <DEDUP_REMOVED lines=12> */
[----:B0-----:R-:W-:Y:S02]  /*14e0*/  R2UR UR7, R12 ;  /* 0x000000000c0772ca */ /* 0x001fe400000e0000 */
[----:B------:R-:W-:Y:S02]  /*14f0*/  CS2R R78, SRZ ;  /* 0x00000000004e7805 */ /* 0x000fe4000001ff00 */
[----:B------:R-:W-:-:S02]  /*1500*/  CS2R R80, SRZ ;  /* 0x0000000000507805 */ /* 0x000fc4000001ff00 */
[----:B------:R-:W-:Y:S02]  /*1510*/  CS2R R82, SRZ ;  /* 0x0000000000527805 */ /* 0x000fe4000001ff00 */
[----:B------:R-:W-:Y:S01]  /*1520*/  CS2R R84, SRZ ;  /* 0x0000000000547805 */ /* 0x000fe2000001ff00 */
[----:B-----5:R-:W-:Y:S06]  /*1530*/  @!P0 BRA `(.L_x_18) ;  /* 0x0000000400348947 */ /* 0x020fec0003800000 */
[----:B------:R-:W0:Y:S01]  /*1540*/  S2UR UR10, SR_CgaCtaId ;  /* 0x00000000000a79c3 */ /* 0x000e220000008800 */
[----:B------:R-:W-:Y:S01]  /*1550*/  ULEA.HI UR8, UR7, UR7, URZ, 0x1 ;  /* 0x0000000707087291 */ /* 0x000fe2000f8f083f */
[----:B------:R-:W-:Y:S01]  /*1560*/  IMAD.U32 R17, RZ, RZ, UR4 ;  /* 0x00000004ff117e24 */ /* 0x000fe2000f8e00ff */
[----:B------:R-:W-:Y:S01]  /*1570*/  UMOV UR9, 0x400 ;  /* 0x0000040000097882 */ /* 0x000fe20000000000 */
[----:B------:R-:W-:Y:S01]  /*1580*/  IMAD.U32 R12, RZ, RZ, UR5 ;  /* 0x00000005ff0c7e24 */ /* 0x000fe2000f8e00ff */
[----:B------:R-:W-:Y:S02]  /*1590*/  ULOP3.LUT UR8, UR8, 0xffffe, URZ, 0xc0, !UPT ;  /* 0x000ffffe08087892 */ /* 0x000fe4000f8ec03f */
[----:B------:R-:W-:Y:S02]  /*15a0*/  UPLOP3.LUT UP0, UPT, UPT, UPT, UPT, 0x40, 0x0 ;  /* 0x000000000000789c */ /* 0x000fe40003f0e870 */
[----:B------:R-:W-:Y:S01]  /*15b0*/  UIADD3 UR8, UR7, -UR8, URZ ;  /* 0x8000000807087290 */ /* 0x000fe2000fffe03f */
[----:B------:R-:W-:Y:S01]  /*15c0*/  UMOV UR12, UR5 ;  /* 0x00000005000c7c82 */ /* 0x000fe20008000000 */
[----:B0-----:R-:W-:-:S04]  /*15d0*/  ULEA UR9, UR10, UR9, 0x18 ;  /* 0x000000090a097291 */ /* 0x001fc8000f8ec03f */
[----:B------:R-:W-:-:S04]  /*15e0*/  ULEA UR8, UR8, UR9, 0xc ;  /* 0x0000000908087291 */ /* 0x000fc8000f8e603f */
[----:B------:R-:W-:-:S04]  /*15f0*/  UIADD3 UR8, UR8, 0x180, URZ ;  /* 0x0000018008087890 */ /* 0x000fc8000fffe03f */
[----:B------:R-:W-:-:S04]  /*1600*/  USHF.R.U32.HI UR8, URZ, 0x4, UR8 ;  /* 0x000000043f087899 */ /* 0x000fc80008011608 */
[----:B------:R-:W-:-:S12]  /*1610*/  ULOP3.LUT UR7, UR8, 0x3fff, URZ, 0xc0, !UPT ;  /* 0x00003fff08077892 */ /* 0x000fd8000f8ec03f */
.L_x_25:
[----:B------:R-:W-:-:S13]  /*1620*/  ISETP.NE.AND P1, PT, R94, 0x3, PT ;  /* 0x000000035e00780c */ /* 0x000fda0003f25270 */
[----:B0-----:R-:W-:Y:S05]  /*1630*/  @!P1 BRA `(.L_x_19) ;  /* 0x0000000000049947 */ /* 0x001fea0003800000 */
[----:B------:R-:W-:Y:S01]  /*1640*/  BPT.TRAP 0x1 ;  /* 0x000000040000795c */ /* 0x000fe20000300000 */
.L_x_19:
[----:B------:R-:W0:Y:S01]  /*1650*/  S2UR UR9, SR_CgaCtaId ;  /* 0x00000000000979c3 */ /* 0x000e220000008800 */
[----:B------:R-:W-:Y:S01]  /*1660*/  UMOV UR8, 0x400 ;  /* 0x0000040000087882 */ /* 0x000fe20000000000 */
[----:B------:R-:W-:Y:S01]  /*1670*/  SHF.L.U32 R15, R17, 0x1f, RZ ;  /* 0x0000001f110f7819 */ /* 0x000fe200000006ff */
[----:B0-----:R-:W-:-:S04]  /*1680*/  ULEA UR16, UR9, UR8, 0x18 ;  /* 0x0000000809107291 */ /* 0x001fc8000f8ec03f */
[----:B------:R-:W-:-:S09]  /*1690*/  ULEA UR8, UR12, UR16, 0x3 ;  /* 0x000000100c087291 */ /* 0x000fd2000f8e183f */
[----:B------:R0:W1:Y:S01]  /*16a0*/  SYNCS.PHASECHK.TRANS64.TRYWAIT P0, [UR8], R15 ;  /* 0x0000000fff0075a7 */ /* 0x0000620008000148 */
[----:B------:R-:W-:Y:S05]  /*16b0*/  @!P1 BRA `(.L_x_20) ;  /* 0x0000000000049947 */ /* 0x000fea0003800000 */
[----:B------:R-:W-:Y:S01]  /*16c0*/  BPT.TRAP 0x1 ;  /* 0x000000040000795c */ /* 0x000fe20000300000 */
.L_x_20:
[C---:B------:R-:W-:Y:S02]  /*16d0*/  IMAD.SHL.U32 R13, R0.reuse, 0x20, RZ ;  /* 0x00000020000d7824 */ /* 0x040fe400078e00ff */
[C---:B------:R-:W-:Y:S02]  /*16e0*/  IMAD.SHL.U32 R18, R0.reuse, 0x200, RZ ;  /* 0x0000020000127824 */ /* 0x040fe400078e00ff */
[----:B------:R-:W-:Y:S01]  /*16f0*/  IMAD.SHL.U32 R22, R0, 0x10, RZ ;  /* 0x0000001000167824 */ /* 0x000fe200078e00ff */
[----:B------:R-:W-:-:S04]  /*1700*/  LOP3.LUT R13, R13, 0x1c00, RZ, 0xc0, !PT ;  /* 0x00001c000d0d7812 */ /* 0x000fc800078ec0ff */
[----:B------:R-:W-:Y:S01]  /*1710*/  LOP3.LUT R13, R13, 0x200, R18, 0xf8, !PT ;  /* 0x000002000d0d7812 */ /* 0x000fe200078ef812 */
[----:B-1----:R-:W-:Y:S06]  /*1720*/  @P0 BRA `(.L_x_21) ;  /* 0x0000000000080947 */ /* 0x002fec0003800000 */
[----:B------:R-:W1:Y:S02]  /*1730*/  SYNCS.PHASECHK.TRANS64.TRYWAIT P0, [UR8], R15 ;  /* 0x0000000fff0075a7 */ /* 0x000e640008000148 */
[----:B-1----:R-:W-:Y:S05]  /*1740*/  @!P0 BRA `(.L_x_22) ;  /* 0x0000006c00f08947 */ /* 0x002fea0003800000 */
.L_x_21:
[----:B------:R-:W-:Y:S01]  /*1750*/  USHF.L.U32 UR8, UR12, 0xa, URZ ;  /* 0x0000000a0c087899 */ /* 0x000fe2000800063f */
[----:B------:R-:W-:Y:S01]  /*1760*/  LOP3.LUT R13, R13, 0x1c0, R22, 0xf8, !PT ;  /* 0x000001c00d0d7812 */ /* 0x000fe200078ef816 */
[----:B------:R-:W-:Y:S02]  /*1770*/  UIADD3 UR9, UR16, 0x12180, URZ ;  /* 0x0001218010097890 */ /* 0x000fe4000fffe03f */
[----:B------:R-:W-:Y:S02]  /*1780*/  ULOP3.LUT UR13, UR7, 0x10000, URZ, 0xfc, !UPT ;  /* 0x00010000070d7892 */ /* 0x000fe4000f8efc3f */
[----:B------:R-:W-:Y:S01]  /*1790*/  LEA.HI R13, R13, UR8, RZ, 0x1d ;  /* 0x000000080d0d7c11 */ /* 0x000fe2000f8fe8ff */
[----:B------:R-:W-:Y:S02]  /*17a0*/  USHF.R.U32.HI UR9, URZ, 0x4, UR9 ;  /* 0x000000043f097899 */ /* 0x000fe40008011609 */
[----:B------:R-:W-:Y:S02]  /*17b0*/  ULEA UR13, UR12, UR13, 0x9 ;  /* 0x0000000d0c0d7291 */ /* 0x000fe4000f8e483f */
[----:B------:R-:W4:Y:S01]  /*17c0*/  LDS.64 R88, [R13+UR16+0x36180] ;  /* 0x036180100d587984 */ /* 0x000f220008000a00 */
[----:B------:R-:W-:Y:S01]  /*17d0*/  ULOP3.LUT UR9, UR9, 0x3fff, URZ, 0xc0, !UPT ;  /* 0x00003fff09097892 */ /* 0x000fe2000f8ec03f */
[----:B------:R-:W-:-:S03]  /*17e0*/  UMOV UR11, 0x40000040 ;  /* 0x40000040000b7882 */ /* 0x000fc60000000000 */
[----:B------:R-:W-:-:S04]  /*17f0*/  ULOP3.LUT UR9, UR9, 0x10000, URZ, 0xfc, !UPT ;  /* 0x0001000009097892 */ /* 0x000fc8000f8efc3f */
[----:B------:R-:W-:-:S03]  /*1800*/  UIADD3 UR10, UR8, UR9, URZ ;  /* 0x00000009080a7290 */ /* 0x000fc6000fffe03f */
[----:B------:R-:W-:Y:S01]  /*1810*/  UMOV UR8, UR13 ;  /* 0x0000000d00087c82 */ /* 0x000fe20008000000 */
[----:B------:R-:W-:Y:S01]  /*1820*/  UMOV UR9, 0x80000020 ;  /* 0x8000002000097882 */ /* 0x000fe20000000000 */
[----:B----4-:R-:W-:-:S06]  /*1830*/  WARPGROUP.ARRIVE ;  /* 0x00000000000079c5 */ /* 0x010fcc0000000000 */
[----:B------:R-:W-:Y:S01]  /*1840*/  HGMMA.SP.64x128x32.F32.BF16 R24, gdesc[UR8], R24, UP0, R88, 0x0 ;  /* 0x09e05800081879f0 */ /* 0x000fe2000bf01a18 */
[----:B------:R-:W-:Y:S02]  /*1850*/  UIADD3 UR8, UR13, 0x2, URZ ;  /* 0x000000020d087890 */ /* 0x000fe4000fffe03f */
[----:B------:R-:W-:Y:S01]  /*1860*/  UIADD3 UR10, UR10, 0x4, URZ ;  /* 0x000000040a0a7890 */ /* 0x000fe2000fffe03f */
[----:B------:R-:W-:Y:S01]  /*1870*/  UMOV UR9, 0x80000020 ;  /* 0x8000002000097882 */ /* 0x000fe20000000000 */
[----:B------:R-:W-:-:S11]  /*1880*/  UMOV UR11, 0x40000040 ;  /* 0x40000040000b7882 */ /* 0x000fd60000000000 */
[----:B------:R-:W-:Y:S03]  /*1890*/  HGMMA.SP.64x128x32.F32.BF16 R24, gdesc[UR8], R24, R89, 0x0, gsb0 ;  /* 0x09e05900081879f0 */ /* 0x000fe60008001a18 */
[----:B------:R-:W-:Y:S02]  /*18a0*/  WARPGROUP.DEPBAR.LE gsb0, 0x0 ;  /* 0x00008000000079c5 */ /* 0x000fe40000010000 */
[----:B------:R-:W-:Y:S05]  /*18b0*/  @!P1 BRA `(.L_x_23) ;  /* 0x0000000000049947 */ /* 0x000fea0003800000 */
[----:B------:R-:W-:Y:S01]  /*18c0*/  BPT.TRAP 0x1 ;  /* 0x000000040000795c */ /* 0x000fe20000300000 */
.L_x_23:
[----:B------:R-:W-:-:S13]  /*18d0*/  LOP3.LUT P0, RZ, R6, R5, RZ, 0xc0, !PT ;  /* 0x0000000506ff7212 */ /* 0x000fda000780c0ff */
[----:B------:R-:W-:-:S05]  /*18e0*/  @P0 LEA R13, R12, UR16, 0x3 ;  /* 0x000000100c0d0c11 */ /* 0x000fca000f8e18ff */
[----:B-1----:R-:W-:-:S05]  /*18f0*/  @P0 VIADD R18, R13, 0x48 ;  /* 0x000000480d120836 */ /* 0x002fca0000000000 */
[----:B------:R-:W-:-:S04]  /*1900*/  @P0 PRMT R18, R7, 0x654, R18 ;  /* 0x0000065407120816 */ /* 0x000fc80000000012 */
[----:B------:R1:W-:Y:S01]  /*1910*/  @P0 SYNCS.ARRIVE.TRANS64.RED.A1T0 RZ, [R18+URZ], RZ ;  /* 0x000000ff12ff09a7 */ /* 0x0003e2000810043f */
[----:B------:R-:W-:-:S13]  /*1920*/  ISETP.GT.U32.AND P0, PT, R4, 0x1, PT ;  /* 0x000000010400780c */ /* 0x000fda0003f04070 */
[----:B-1----:R-:W-:Y:S05]  /*1930*/  @P0 BRA `(.L_x_24) ;  /* 0x0000000000040947 */ /* 0x002fea0003800000 */
[----:B------:R-:W-:Y:S01]  /*1940*/  BPT.TRAP 0x1 ;  /* 0x000000040000795c */ /* 0x000fe20000300000 */
.L_x_24:
[----:B------:R-:W-:Y:S01]  /*1950*/  UIADD3 UR12, UR12, 0x1, URZ ;  /* 0x000000010c0c7890 */ /* 0x000fe2000fffe03f */
[C---:B------:R-:W-:Y:S01]  /*1960*/  ISETP.GT.AND P1, PT, R11.reuse, 0x1, PT ;  /* 0x000000010b00780c */ /* 0x040fe20003f24270 */
[----:B------:R-:W-:Y:S02]  /*1970*/  VIADD R12, R12, 0x1 ;  /* 0x000000010c0c7836 */ /* 0x000fe40000000000 */
[----:B------:R-:W-:Y:S01]  /*1980*/  UISETP.NE.AND UP0, UPT, UR12, 0x9, UPT ;  /* 0x000000090c00788c */ /* 0x000fe2000bf05270 */
[----:B------:R-:W-:Y:S02]  /*1990*/  VIADD R11, R11, 0xffffffff ;  /* 0xffffffff0b0b7836 */ /* 0x000fe40000000000 */
[C---:B------:R-:W-:Y:S01]  /*19a0*/  ISETP.NE.AND P0, PT, R12.reuse, 0x9, PT ;  /* 0x000000090c00780c */ /* 0x040fe20003f05270 */
[----:B------:R-:W-:Y:S02]  /*19b0*/  USEL UR8, URZ, 0x1, UP0 ;  /* 0x000000013f087887 */ /* 0x000fe40008000000 */
[----:B------:R-:W-:Y:S01]  /*19c0*/  USEL UR12, UR12, URZ, UP0 ;  /* 0x0000003f0c0c7287 */ /* 0x000fe20008000000 */
[----:B------:R-:W-:Y:S01]  /*19d0*/  SEL R12, R12, RZ, P0 ;  /* 0x000000ff0c0c7207 */ /* 0x000fe20000000000 */
[----:B------:R-:W-:-:S02]  /*19e0*/  UPLOP3.LUT UP0, UPT, UPT, UPT, UPT, 0x80, 0x0 ;  /* 0x000000000000789c */ /* 0x000fc40003f0f070 */
[----:B------:R-:W-:Y:S01]  /*19f0*/  LOP3.LUT R17, R17, UR8, RZ, 0x3c, !PT ;  /* 0x0000000811117c12 */ /* 0x000fe2000f8e3cff */
[----:B------:R-:W-:Y:S08]  /*1a00*/  @P1 BRA `(.L_x_25) ;  /* 0xfffffffc00041947 */ /* 0x000ff0000383ffff */
.L_x_18:
[----:B------:R-:W1:Y:S01]  /*1a10*/  LDC R21, c[0x0][0x288] ;  /* 0x0000a200ff157b82 */ /* 0x000e620000000800 */
[----:B------:R-:W-:Y:S01]  /*1a20*/  LOP3.LUT R11, R0, 0x60, RZ, 0xc0, !PT ;  /* 0x00000060000b7812 */ /* 0x000fe200078ec0ff */
[----:B------:R-:W-:Y:S01]  /*1a30*/  IMAD.SHL.U32 R22, R20, 0x80, RZ ;  /* 0x0000008014167824 */ /* 0x000fe200078e00ff */
[--C-:B------:R-:W-:Y:S01]  /*1a40*/  SHF.R.U32.HI R12, RZ, 0x2, R0.reuse ;  /* 0x00000002ff0c7819 */ /* 0x100fe20000011600 */
[----:B------:R-:W-:Y:S01]  /*1a50*/  UIADD3 UR5, UR6, UR5, URZ ;  /* 0x0000000506057290 */ /* 0x000fe2000fffe03f */
[----:B------:R-:W-:Y:S01]  /*1a60*/  SHF.R.U32.HI R11, RZ, 0x5, R11 ;  /* 0x00000005ff0b7819 */ /* 0x000fe2000001160b */
[----:B------:R-:W-:Y:S01]  /*1a70*/  ULDC UR12, c[0x0][0x284] ;  /* 0x0000a100000c7ab9 */ /* 0x000fe20000000800 */
[----:B------:R-:W-:Y:S01]  /*1a80*/  LOP3.LUT R12, R12, 0x7, RZ, 0xc0, !PT ;  /* 0x000000070c0c7812 */ /* 0x000fe200078ec0ff */
[----:B------:R-:W-:Y:S01]  /*1a90*/  UISETP.GT.U32.AND UP0, UPT, UR5, 0x8, UPT ;  /* 0x000000080500788c */ /* 0x000fe2000bf04070 */
[----:B------:R-:W-:Y:S01]  /*1aa0*/  SHF.R.U32.HI R18, RZ, 0x1, R0 ;  /* 0x00000001ff127819 */ /* 0x000fe20000011600 */
[----:B------:R-:W-:Y:S01]  /*1ab0*/  IMAD.SHL.U32 R13, R11, 0x10, RZ ;  /* 0x000000100b0d7824 */ /* 0x000fe200078e00ff */
[----:B------:R-:W-:Y:S01]  /*1ac0*/  SHF.R.S32.HI R23, RZ, 0x1f, R14 ;  /* 0x0000001fff177819 */ /* 0x000fe2000001140e */
[----:B------:R-:W-:Y:S01]  /*1ad0*/  UISETP.LT.U32.AND UP0, UPT, UR6, 0x9, UP0 ;  /* 0x000000090600788c */ /* 0x000fe20008701070 */
[----:B------:R-:W-:-:S02]  /*1ae0*/  WARPGROUP.DEPBAR.LE gsb0, 0x0 ;  /* 0x00008000000079c5 */ /* 0x000fc40000010000 */
[--C-:B------:R-:W-:Y:S01]  /*1af0*/  LOP3.LUT R13, R13, 0xfffffff0, R12.reuse, 0xe2, !PT ;  /* 0xfffffff00d0d7812 */ /* 0x100fe200078ee20c */
[----:B------:R-:W-:Y:S01]  /*1b00*/  IMAD R12, R11, -0x10, -R12 ;  /* 0xfffffff00b0c7824 */ /* 0x000fe200078e0a0c */
[----:B------:R-:W-:Y:S01]  /*1b10*/  LOP3.LUT R11, R8, 0x1, RZ, 0xc0, !PT ;  /* 0x00000001080b7812 */ /* 0x000fe200078ec0ff */
[----:B------:R-:W-:Y:S01]  /*1b20*/  UISETP.GE.U32.AND UP1, UPT, UR6, 0x9, UPT ;  /* 0x000000090600788c */ /* 0x000fe2000bf26070 */
[----:B------:R-:W-:Y:S01]  /*1b30*/  LOP3.LUT R13, R13, 0x40, R18, 0xf8, !PT ;  /* 0x000000400d0d7812 */ /* 0x000fe200078ef812 */
[----:B------:R-:W-:Y:S01]  /*1b40*/  IMAD.SHL.U32 R18, R16, 0x80, RZ ;  /* 0x0000008010127824 */ /* 0x000fe200078e00ff */
[----:B------:R-:W-:Y:S01]  /*1b50*/  ULDC.64 UR10, c[0x0][0x6d0] ;  /* 0x0001b400000a7ab9 */ /* 0x000fe20000000a00 */
[----:B------:R-:W-:Y:S01]  /*1b60*/  UIMAD.WIDE.U32 UR8, UR5, 0x38e38e39, URZ ;  /* 0x38e38e39050878a5 */ /* 0x000fe2000f8e003f */
[----:B0-----:R-:W-:Y:S01]  /*1b70*/  IMAD R15, R11, -0x40, R12 ;  /* 0xffffffc00b0f7824 */ /* 0x001fe200078e020c */
[----:B-1----:R-:W-:Y:S01]  /*1b80*/  ISETP.GE.AND P0, PT, R22, R21, PT ;  /* 0x000000151600720c */ /* 0x002fe20003f06270 */
[----:B------:R-:W-:Y:S01]  /*1b90*/  USEL UR7, URZ, 0x1, !UP0 ;  /* 0x000000013f077887 */ /* 0x000fe2000c000000 */
[----:B------:R-:W-:Y:S01]  /*1ba0*/  LOP3.LUT R16, R13, R18, RZ, 0xfc, !PT ;  /* 0x000000120d107212 */ /* 0x000fe200078efcff */
[----:B------:R-:W-:Y:S01]  /*1bb0*/  IMAD R13, R23, UR10, RZ ;  /* 0x0000000a170d7c24 */ /* 0x000fe2000f8e02ff */
[----:B------:R-:W-:Y:S01]  /*1bc0*/  ISETP.GE.OR P0, PT, R18, UR12, P0 ;  /* 0x0000000c12007c0c */ /* 0x000fe20008706670 */
[----:B------:R-:W-:Y:S01]  /*1bd0*/  USHF.R.U32.HI UR8, URZ, 0x1, UR9 ;  /* 0x000000013f087899 */ /* 0x000fe20008011609 */
[--C-:B------:R-:W-:Y:S01]  /*1be0*/  SHF.R.S32.HI R17, RZ, 0x1f, R16.reuse ;  /* 0x0000001fff117819 */ /* 0x100fe20000011410 */
[----:B------:R-:W-:Y:S01]  /*1bf0*/  ULOP3.LUT UR4, UR4, UR7, URZ, 0x3c, !UPT ;  /* 0x0000000704047292 */ /* 0x000fe2000f8e3c3f */
[----:B------:R-:W-:Y:S01]  /*1c00*/  LOP3.LUT R11, R0, 0x3, RZ, 0xc0, !PT ;  /* 0x00000003000b7812 */ /* 0x000fe200078ec0ff */
[C---:B------:R-:W-:Y:S01]  /*1c10*/  IMAD R19, R14.reuse, UR11, R13 ;  /* 0x0000000b0e137c24 */ /* 0x040fe2000f8e020d */
[----:B------:R-:W-:Y:S01]  /*1c20*/  UIMAD UR5, UR8, -0x9, UR5 ;  /* 0xfffffff7080578a4 */ /* 0x000fe2000f8e0205 */
[----:B------:R-:W-:Y:S01]  /*1c30*/  IMAD.WIDE.U32 R12, R14, UR10, R16 ;  /* 0x0000000a0e0c7c25 */ /* 0x000fe2000f8e0010 */
[----:B------:R-:W-:-:S03]  /*1c40*/  @UP1 ULOP3.LUT UR4, UR4, 0x1, UR8, 0x78, !UPT ;  /* 0x0000000104041892 */ /* 0x000fc6000f8e7808 */
[----:B------:R-:W-:Y:S01]  /*1c50*/  IMAD R21, R11, -0x2, R21 ;  /* 0xfffffffe0b157824 */ /* 0x000fe200078e0215 */
[----:B------:R-:W-:Y:S01]  /*1c60*/  IADD3 R11, -R18, UR12, R15 ;  /* 0x0000000c120b7c10 */ /* 0x000fe2000fffe10f */
[----:B------:R-:W-:Y:S02]  /*1c70*/  IMAD.IADD R19, R13, 0x1, R19 ;  /* 0x000000010d137824 */ /* 0x000fe400078e0213 */
[----:B------:R-:W-:Y:S02]  /*1c80*/  IMAD.MOV.U32 R18, RZ, RZ, R12 ;  /* 0x000000ffff127224 */ /* 0x000fe400078e000c */
[----:B------:R-:W-:Y:S02]  /*1c90*/  IMAD.IADD R13, R21, 0x1, -R22 ;  /* 0x00000001150d7824 */ /* 0x000fe400078e0a16 */
[----:B------:R-:W-:Y:S01]  /*1ca0*/  IMAD.MOV.U32 R12, RZ, RZ, -0x1 ;  /* 0xffffffffff0c7424 */ /* 0x000fe200078e00ff */
[----:B------:R-:W-:Y:S06]  /*1cb0*/  @P0 BRA `(.L_x_26) ;  /* 0x0000004800a00947 */ /* 0x000fec0003800000 */
[----:B------:R-:W0:Y:S01]  /*1cc0*/  LDC.64 R98, c[0x0][0x6c8] ;  /* 0x0001b200ff627b82 */ /* 0x000e220000000a00 */
[----:B---3-5:R-:W-:Y:S01]  /*1cd0*/  FSETP.NEU.AND P1, PT, R10, RZ, PT ;  /* 0x000000ff0a00720b */ /* 0x028fe20003f2d000 */
[----:B------:R-:W-:Y:S01]  /*1ce0*/  IMAD.WIDE R20, R20, 0x80, RZ ;  /* 0x0000008014147825 */ /* 0x000fe200078e02ff */
[----:B------:R-:W-:Y:S01]  /*1cf0*/  ISETP.GT.AND P0, PT, R13, RZ, PT ;  /* 0x000000ff0d00720c */ /* 0x000fe20003f04270 */
[----:B------:R-:W-:Y:S02]  /*1d00*/  BSSY B0, `(.L_x_26) ;  /* 0x00004a3000007945 */ /* 0x000fe40003800000 */
[----:B------:R-:W-:Y:S01]  /*1d10*/  IMAD.SHL.U32 R15, R0, 0x2, RZ ;  /* 0x00000002000f7824 */ /* 0x000fe200078e00ff */
[----:B------:R-:W-:-:S04]  /*1d20*/  ISETP.GT.AND P5, PT, R11, RZ, P0 ;  /* 0x000000ff0b00720c */ /* 0x000fc800007a4270 */
[----:B------:R-:W-:Y:S01]  /*1d30*/  LOP3.LUT R101, R20, 0x6, R15, 0xf8, !PT ;  /* 0x0000000614657812 */ /* 0x000fe200078ef80f */
[----:B0-----:R-:W-:-:S04]  /*1d40*/  IMAD R22, R21, R98, RZ ;  /* 0x0000006215167224 */ /* 0x001fc800078e02ff */
[----:B------:R-:W-:-:S04]  /*1d50*/  IMAD.WIDE.U32 R90, R101, R98, R18 ;  /* 0x00000062655a7225 */ /* 0x000fc800078e0012 */
[----:B------:R-:W-:-:S04]  /*1d60*/  IMAD R15, R101, R99, R22 ;  /* 0x00000063650f7224 */ /* 0x000fc800078e0216 */
[----:B------:R-:W-:Y:S01]  /*1d70*/  IMAD.IADD R103, R91, 0x1, R15 ;  /* 0x000000015b677824 */ /* 0x000fe200078e020f */
[----:B------:R-:W-:Y:S06]  /*1d80*/  @!P1 BRA `(.L_x_27) ;  /* 0x0000003000ec9947 */ /* 0x000fec0003800000 */
[----:B------:R-:W-:Y:S01]  /*1d90*/  ULDC.64 UR8, c[0x0][0x6b8] ;  /* 0x0001ae0000087ab9 */ /* 0x000fe20000000a00 */
[----:B------:R-:W-:Y:S01]  /*1da0*/  ULDC.64 UR12, c[0x0][0x6b0] ;  /* 0x0001ac00000c7ab9 */ /* 0x000fe20000000a00 */
[----:B------:R-:W-:Y:S01]  /*1db0*/  IMAD R15, R23, UR8, RZ ;  /* 0x00000008170f7c24 */ /* 0x000fe2000f8e02ff */
[----:B------:R-:W-:Y:S01]  /*1dc0*/  ULDC.64 UR16, c[0x0][0x6a8] ;  /* 0x0001aa0000107ab9 */ /* 0x000fe20000000a00 */
[----:B------:R-:W-:Y:S01]  /*1dd0*/  IMAD R20, R21, UR12, RZ ;  /* 0x0000000c15147c24 */ /* 0x000fe2000f8e02ff */
[----:B------:R-:W0:Y:S01]  /*1de0*/  LDC.64 R88, c[0x0][0x6b0] ;  /* 0x0001ac00ff587b82 */ /* 0x000e220000000a00 */
[----:B------:R-:W-:Y:S01]  /*1df0*/  IMAD.WIDE.U32 R92, R14, UR8, R16 ;  /* 0x000000080e5c7c25 */ /* 0x000fe2000f8e0010 */
[----:B------:R-:W-:-:S03]  /*1e00*/  ULDC.64 UR10, c[0x0][0x6c0] ;  /* 0x0001b000000a7ab9 */ /* 0x000fc60000000a00 */
[----:B------:R-:W-:Y:S02]  /*1e10*/  IMAD R95, R14, UR9, R15 ;  /* 0x000000090e5f7c24 */ /* 0x000fe4000f8e020f */
[----:B------:R-:W-:Y:S02]  /*1e20*/  IMAD R97, R101, UR13, R20 ;  /* 0x0000000d65617c24 */ /* 0x000fe4000f8e0214 */
[----:B------:R-:W-:Y:S02]  /*1e30*/  IMAD.IADD R21, R93, 0x1, R95 ;  /* 0x000000015d157824 */ /* 0x000fe400078e025f */
[----:B------:R-:W-:-:S04]  /*1e40*/  IMAD.MOV.U32 R20, RZ, RZ, R92 ;  /* 0x000000ffff147224 */ /* 0x000fc800078e005c */
[----:B------:R-:W-:-:S04]  /*1e50*/  IMAD.WIDE.U32 R18, R101, UR12, R20 ;  /* 0x0000000c65127c25 */ /* 0x000fc8000f8e0014 */
[----:B------:R-:W-:Y:S01]  /*1e60*/  IMAD.IADD R15, R19, 0x1, R97 ;  /* 0x00000001130f7824 */ /* 0x000fe200078e0261 */
[----:B------:R-:W-:-:S04]  /*1e70*/  LEA R22, P1, R18, UR16, 0x2 ;  /* 0x0000001012167c11 */ /* 0x000fc8000f8210ff */
[----:B------:R-:W-:-:S05]  /*1e80*/  LEA.HI.X R23, R18, UR17, R15, 0x2, P1 ;  /* 0x0000001112177c11 */ /* 0x000fca00088f140f */
[----:B------:R-:W3:Y:S01]  /*1e90*/  @P5 LDG.E.LTC128B R15, desc[UR14][R22.64] ;  /* 0x0000000e160f5981 */ /* 0x000ee2000c1e1920 */
[C---:B------:R-:W-:Y:S01]  /*1ea0*/  LEA R18, P1, R90.reuse, UR10, 0x2 ;  /* 0x0000000a5a127c11 */ /* 0x040fe2000f8210ff */
[----:B0-----:R-:W-:Y:S01]  /*1eb0*/  IMAD.WIDE.U32 R88, R101, UR12, R88 ;  /* 0x0000000c65587c25 */ /* 0x001fe2000f8e0058 */
[----:B------:R-:W-:Y:S01]  /*1ec0*/  BSSY B1, `(.L_x_28) ;  /* 0x0000014000017945 */ /* 0x000fe20003800000 */
[----:B------:R-:W-:Y:S02]  /*1ed0*/  ISETP.GT.AND P0, PT, R11, 0x8, P0 ;  /* 0x000000080b00780c */ /* 0x000fe40000704270 */
[----:B------:R-:W-:Y:S02]  /*1ee0*/  LEA.HI.X R19, R90, UR11, R103, 0x2, P1 ;  /* 0x0000000b5a137c11 */ /* 0x000fe400088f1467 */
[----:B------:R-:W-:Y:S02]  /*1ef0*/  ISETP.GT.AND P1, PT, R13, 0x1, PT ;  /* 0x000000010d00780c */ /* 0x000fe40003f24270 */
[----:B------:R-:W-:-:S02]  /*1f00*/  IADD3 R93, P2, R92, R88, RZ ;  /* 0x000000585c5d7210 */ /* 0x000fc40007f5e0ff */
[----:B------:R-:W-:Y:S02]  /*1f10*/  IADD3 R92, P4, R16, R88, RZ ;  /* 0x00000058105c7210 */ /* 0x000fe40007f9e0ff */
[----:B------:R-:W-:Y:S01]  /*1f20*/  LEA R88, P6, R98, R18, 0x2 ;  /* 0x0000001262587211 */ /* 0x000fe200078c10ff */
[----:B---3--:R-:W-:-:S04]  /*1f30*/  FMUL R91, R15, R10 ;  /* 0x0000000a0f5b7220 */ /* 0x008fc80000400000 */
[----:B--2---:R-:W-:Y:S01]  /*1f40*/  FFMA R103, R24, R9, R91 ;  /* 0x0000000918677223 */ /* 0x004fe2000000005b */
[----:B------:R-:W-:-:S04]  /*1f50*/  IMAD.WIDE.U32 R90, R101, UR12, R16 ;  /* 0x0000000c655a7c25 */ /* 0x000fc8000f8e0010 */
[----:B------:R0:W-:Y:S01]  /*1f60*/  @P5 STG.E desc[UR14][R18.64], R103 ;  /* 0x0000006712005986 */ /* 0x0001e2000c10190e */
[----:B------:R-:W-:Y:S01]  /*1f70*/  ISETP.GT.AND P5, PT, R11, RZ, P1 ;  /* 0x000000ff0b00720c */ /* 0x000fe20000fa4270 */
[C---:B------:R-:W-:Y:S02]  /*1f80*/  IMAD.IADD R101, R97.reuse, 0x1, R89 ;  /* 0x0000000161657824 */ /* 0x040fe400078e0259 */
[----:B------:R-:W-:Y:S02]  /*1f90*/  IMAD.IADD R91, R97, 0x1, R91 ;  /* 0x00000001615b7824 */ /* 0x000fe400078e025b */
[----:B------:R-:W-:Y:S01]  /*1fa0*/  IMAD.X R24, R101, 0x1, R21, P2 ;  /* 0x0000000165187824 */ /* 0x000fe200010e0615 */
[----:B------:R-:W-:Y:S01]  /*1fb0*/  LEA R20, P2, R93, UR16, 0x2 ;  /* 0x000000105d147c11 */ /* 0x000fe2000f8410ff */
[----:B------:R-:W-:-:S03]  /*1fc0*/  IMAD.WIDE.U32 R90, R14, UR8, R90 ;  /* 0x000000080e5a7c25 */ /* 0x000fc6000f8e005a */
[----:B------:R-:W-:-:S03]  /*1fd0*/  LEA.HI.X R21, R93, UR17, R24, 0x2, P2 ;  /* 0x000000115d157c11 */ /* 0x000fc600090f1418 */
[----:B0-----:R-:W-:Y:S06]  /*1fe0*/  @!P5 BRA `(.L_x_29) ;  /* 0x000000000004d947 */ /* 0x001fec0003800000 */
[----:B------:R0:W5:Y:S02]  /*1ff0*/  LDG.E.LTC128B R15, desc[UR14][R20.64] ;  /* 0x0000000e140f7981 */ /* 0x000164000c1e1920 */
.L_x_29:
[----:B------:R-:W-:Y:S05]  /*2000*/  BSYNC B1 ;  /* 0x0000000000017941 */ /* 0x000fea0003800000 */
.L_x_28:
[----:B-----5:R-:W-:Y:S01]  /*2010*/  FMUL R16, R15, R10 ;  /* 0x0000000a0f107220 */ /* 0x020fe20000400000 */
[----:B------:R-:W-:Y:S01]  /*2020*/  LEA.HI.X R89, R98, R19, R99, 0x2, P6 ;  /* 0x0000001362597211 */ /* 0x000fe200030f1463 */
[----:B------:R-:W-:Y:S01]  /*2030*/  IMAD.IADD R91, R95, 0x1, R91 ;  /* 0x000000015f5b7824 */ /* 0x000fe200078e025b */
[C---:B------:R-:W-:Y:S01]  /*2040*/  LEA R24, P2, R90.reuse, UR16, 0x2 ;  /* 0x000000105a187c11 */ /* 0x040fe2000f8410ff */
[----:B------:R-:W-:Y:S01]  /*2050*/  FFMA R97, R25, R9, R16 ;  /* 0x0000000919617223 */ /* 0x000fe20000000010 */
[----:B------:R-:W-:Y:S01]  /*2060*/  BSSY B1, `(.L_x_30) ;  /* 0x0000007000017945 */ /* 0x000fe20003800000 */
[----:B------:R-:W-:Y:S01]  /*2070*/  IMAD.X R93, R17, 0x1, R101, P4 ;  /* 0x00000001115d7824 */ /* 0x000fe200020e0665 */
[----:B------:R-:W-:Y:S01]  /*2080*/  LEA.HI.X R25, R90, UR17, R91, 0x2, P2 ;  /* 0x000000115a197c11 */ /* 0x000fe200090f145b */
[----:B------:R-:W-:Y:S01]  /*2090*/  IMAD.MOV.U32 R91, RZ, RZ, R15 ;  /* 0x000000ffff5b7224 */ /* 0x000fe200078e000f */
[----:B------:R1:W-:Y:S01]  /*20a0*/  @P5 STG.E desc[UR14][R88.64], R97 ;  /* 0x0000006158005986 */ /* 0x0003e2000c10190e */
[----:B------:R-:W-:Y:S06]  /*20b0*/  @!P0 BRA `(.L_x_31) ;  /* 0x0000000000048947 */ /* 0x000fec0003800000 */
[----:B------:R2:W5:Y:S02]  /*20c0*/  LDG.E.LTC128B R91, desc[UR14][R24.64+0x20] ;  /* 0x0000200e185b7981 */ /* 0x000564000c1e1920 */
.L_x_31:
[----:B------:R-:W-:Y:S05]  /*20d0*/  BSYNC B1 ;  /* 0x0000000000017941 */ /* 0x000fea0003800000 */
.L_x_30:
[----:B------:R-:W-:-:S04]  /*20e0*/  IMAD.WIDE.U32 R14, R14, UR8, R92 ;  /* 0x000000080e0e7c25 */ /* 0x000fc8000f8e005c */
[----:B-----5:R-:W-:Y:S01]  /*20f0*/  FMUL R17, R91, R10 ;  /* 0x0000000a5b117220 */ /* 0x020fe20000400000 */
[----:B------:R-:W-:Y:S01]  /*2100*/  ISETP.GT.AND P1, PT, R11, 0x8, P1 ;  /* 0x000000080b00780c */ /* 0x000fe20000f24270 */
[----:B------:R-:W-:Y:S01]  /*2110*/  USHF.L.U64.HI UR10, UR12, 0x5, UR13 ;  /* 0x000000050c0a7899 */ /* 0x000fe2000801020d */
[----:B------:R-:W-:Y:S01]  /*2120*/  IMAD.IADD R15, R95, 0x1, R15 ;  /* 0x000000015f0f7824 */ /* 0x000fe200078e020f */
[----:B------:R-:W-:Y:S01]  /*2130*/  LEA R16, P5, R14, UR16, 0x2 ;  /* 0x000000100e107c11 */ /* 0x000fe2000f8a10ff */
[----:B--2---:R-:W-:Y:S01]  /*2140*/  FFMA R25, R26, R9, R17 ;  /* 0x000000091a197223 */ /* 0x004fe20000000011 */
[----:B------:R-:W-:Y:S01]  /*2150*/  ISETP.GT.AND P2, PT, R13, 0x8, PT ;  /* 0x000000080d00780c */ /* 0x000fe20003f44270 */
[----:B------:R-:W-:Y:S01]  /*2160*/  USHF.L.U32 UR9, UR12, 0x5, URZ ;  /* 0x000000050c097899 */ /* 0x000fe2000800063f */
[----:B------:R-:W-:Y:S01]  /*2170*/  LEA.HI.X R17, R14, UR17, R15, 0x2, P5 ;  /* 0x000000110e117c11 */ /* 0x000fe2000a8f140f */
[----:B------:R-:W-:Y:S01]  /*2180*/  @P0 IMAD.MOV.U32 R14, RZ, RZ, R18 ;  /* 0x000000ffff0e0224 */ /* 0x000fe200078e0012 */
[----:B------:R-:W-:Y:S01]  /*2190*/  BSSY B1, `(.L_x_32) ;  /* 0x0000006000017945 */ /* 0x000fe20003800000 */
[----:B------:R-:W-:Y:S01]  /*21a0*/  @P0 IMAD.MOV.U32 R15, RZ, RZ, R19 ;  /* 0x000000ffff0f0224 */ /* 0x000fe200078e0013 */
[----:B------:R-:W-:-:S04]  /*21b0*/  ISETP.GT.AND P4, PT, R11, RZ, P2 ;  /* 0x000000ff0b00720c */ /* 0x000fc80001784270 */
[----:B------:R2:W-:Y:S01]  /*21c0*/  @P0 STG.E desc[UR14][R14.64+0x20], R25 ;  /* 0x000020190e000986 */ /* 0x0005e2000c10190e */
[----:B------:R-:W-:Y:S08]  /*21d0*/  @!P1 BRA `(.L_x_33) ;  /* 0x0000000000049947 */ /* 0x000ff00003800000 */
[----:B------:R3:W5:Y:S02]  /*21e0*/  LDG.E.LTC128B R91, desc[UR14][R16.64+0x20] ;  /* 0x0000200e105b7981 */ /* 0x000764000c1e1920 */
.L_x_33:
[----:B------:R-:W-:Y:S05]  /*21f0*/  BSYNC B1 ;  /* 0x0000000000017941 */ /* 0x000fea0003800000 */
.L_x_32:
[----:B--2--5:R-:W-:Y:S01]  /*2200*/  FMUL R14, R91, R10 ;  /* 0x0000000a5b0e7220 */ /* 0x024fe20000400000 */
[----:B------:R-:W-:Y:S01]  /*2210*/  IADD3 R24, P0, R22, UR9, RZ ;  /* 0x0000000916187c10 */ /* 0x000fe2000ff1e0ff */
[----:B------:R-:W-:Y:S02]  /*2220*/  IMAD.MOV.U32 R95, RZ, RZ, R91 ;  /* 0x000000ffff5f7224 */ /* 0x000fe400078e005b */
[----:B------:R-:W-:Y:S01]  /*2230*/  FFMA R93, R27, R9, R14 ;  /* 0x000000091b5d7223 */ /* 0x000fe2000000000e */
[----:B---3--:R-:W-:Y:S01]  /*2240*/  @P1 IMAD.MOV.U32 R16, RZ, RZ, R88 ;  /* 0x000000ffff101224 */ /* 0x008fe200078e0058 */
[----:B------:R-:W-:Y:S01]  /*2250*/  IADD3.X R25, R23, UR10, RZ, P0, !PT ;  /* 0x0000000a17197c10 */ /* 0x000fe200087fe4ff */
[----:B------:R-:W-:-:S05]  /*2260*/  @P1 IMAD.MOV.U32 R17, RZ, RZ, R89 ;  /* 0x000000ffff111224 */ /* 0x000fca00078e0059 */
[----:B------:R2:W-:Y:S04]  /*2270*/  @P1 STG.E desc[UR14][R16.64+0x20], R93 ;  /* 0x0000205d10001986 */ /* 0x0005e8000c10190e */
[----:B------:R-:W3:Y:S01]  /*2280*/  @P4 LDG.E.LTC128B R95, desc[UR14][R24.64] ;  /* 0x0000000e185f4981 */ /* 0x000ee2000c1e1920 */
[C---:B------:R-:W-:Y:S01]  /*2290*/  IMAD.SHL.U32 R14, R98.reuse, 0x20, RZ ;  /* 0x00000020620e7824 */ /* 0x040fe200078e00ff */
[----:B------:R-:W-:Y:S01]  /*22a0*/  SHF.L.U64.HI R15, R98, 0x5, R99 ;  /* 0x00000005620f7819 */ /* 0x000fe20000010263 */
[----:B------:R-:W-:Y:S01]  /*22b0*/  BSSY B1, `(.L_x_34) ;  /* 0x000000c000017945 */ /* 0x000fe20003800000 */
[----:B------:R-:W-:Y:S02]  /*22c0*/  ISETP.GT.AND P0, PT, R13, 0x9, PT ;  /* 0x000000090d00780c */ /* 0x000fe40003f04270 */
[----:B------:R-:W-:-:S02]  /*22d0*/  IADD3 R26, P5, R14, R18, RZ ;  /* 0x000000120e1a7210 */ /* 0x000fc40007fbe0ff */
[----:B------:R-:W-:-:S03]  /*22e0*/  ISETP.GT.AND P1, PT, R11, RZ, P0 ;  /* 0x000000ff0b00720c */ /* 0x000fc60000724270 */
[----:B------:R-:W-:Y:S01]  /*22f0*/  IMAD.X R27, R15, 0x1, R19, P5 ;  /* 0x000000010f1b7824 */ /* 0x000fe200028e0613 */
[----:B------:R-:W-:Y:S01]  /*2300*/  IADD3 R90, P5, R20, UR9, RZ ;  /* 0x00000009145a7c10 */ /* 0x000fe2000ffbe0ff */
[----:B---3--:R-:W-:-:S04]  /*2310*/  FMUL R91, R95, R10 ;  /* 0x0000000a5f5b7220 */ /* 0x008fc80000400000 */
[----:B-1----:R-:W-:Y:S01]  /*2320*/  FFMA R97, R28, R9, R91 ;  /* 0x000000091c617223 */ /* 0x002fe2000000005b */
[----:B------:R-:W-:-:S04]  /*2330*/  IADD3.X R91, R21, UR10, RZ, P5, !PT ;  /* 0x0000000a155b7c10 */ /* 0x000fc8000affe4ff */
[----:B------:R2:W-:Y:S01]  /*2340*/  @P4 STG.E desc[UR14][R26.64], R97 ;  /* 0x000000611a004986 */ /* 0x0005e2000c10190e */
[----:B------:R-:W-:Y:S05]  /*2350*/  @!P1 BRA `(.L_x_35) ;  /* 0x0000000000049947 */ /* 0x000fea0003800000 */
[----:B------:R1:W5:Y:S02]  /*2360*/  LDG.E.LTC128B R95, desc[UR14][R90.64] ;  /* 0x0000000e5a5f7981 */ /* 0x000364000c1e1920 */
.L_x_35:
[----:B------:R-:W-:Y:S05]  /*2370*/  BSYNC B1 ;  /* 0x0000000000017941 */ /* 0x000fea0003800000 */
.L_x_34:
[----:B------:R-:W-:Y:S01]  /*2380*/  UIADD3 UR7, UP0, UR9, 0x20, URZ ;  /* 0x0000002009077890 */ /* 0x000fe2000ff1e03f */
[----:B------:R-:W-:Y:S01]  /*2390*/  ISETP.GT.AND P2, PT, R11, 0x8, P2 ;  /* 0x000000080b00780c */ /* 0x000fe20001744270 */
[----:B--2--5:R-:W-:Y:S01]  /*23a0*/  FMUL R16, R95, R10 ;  /* 0x0000000a5f107220 */ /* 0x024fe20000400000 */
[----:B------:R-:W-:Y:S01]  /*23b0*/  IADD3 R92, P4, R14, R88, RZ ;  /* 0x000000580e5c7210 */ /* 0x000fe20007f9e0ff */
[----:B------:R-:W-:Y:S02]  /*23c0*/  UIADD3.X UR8, URZ, UR10, URZ, UP0, !UPT ;  /* 0x0000000a3f087290 */ /* 0x000fe400087fe43f */
[----:B------:R-:W-:Y:S01]  /*23d0*/  IADD3 R22, P5, R22, UR7, RZ ;  /* 0x0000000716167c10 */ /* 0x000fe2000ffbe0ff */
[----:B------:R-:W-:Y:S01]  /*23e0*/  FFMA R97, R29, R9, R16 ;  /* 0x000000091d617223 */ /* 0x000fe20000000010 */
[----:B------:R-:W-:Y:S02]  /*23f0*/  IMAD.X R93, R15, 0x1, R89, P4 ;  /* 0x000000010f5d7824 */ /* 0x000fe400020e0659 */
[----:B------:R-:W-:-:S03]  /*2400*/  IADD3.X R23, R23, UR8, RZ, P5, !PT ;  /* 0x0000000817177c10 */ /* 0x000fc6000affe4ff */
[----:B------:R2:W-:Y:S04]  /*2410*/  @P1 STG.E desc[UR14][R92.64], R97 ;  /* 0x000000615c001986 */ /* 0x0005e8000c10190e */
[----:B------:R-:W3:Y:S01]  /*2420*/  @P2 LDG.E.LTC128B R95, desc[UR14][R22.64] ;  /* 0x0000000e165f2981 */ /* 0x000ee2000c1e1920 */
[----:B------:R-:W-:Y:S01]  /*2430*/  IADD3 R17, P1, R14, 0x20, RZ ;  /* 0x000000200e117810 */ /* 0x000fe20007f3e0ff */
[----:B------:R-:W-:Y:S01]  /*2440*/  BSSY B1, `(.L_x_36) ;  /* 0x000000c000017945 */ /* 0x000fe20003800000 */
[----:B------:R-:W-:Y:S02]  /*2450*/  ISETP.GT.AND P4, PT, R11, 0x8, P0 ;  /* 0x000000080b00780c */ /* 0x000fe40000784270 */
[----:B------:R-:W-:Y:S01]  /*2460*/  IADD3 R18, P5, R17, R18, RZ ;  /* 0x0000001211127210 */ /* 0x000fe20007fbe0ff */
[----:B------:R-:W-:Y:S01]  /*2470*/  IMAD.X R16, RZ, RZ, R15, P1 ;  /* 0x000000ffff107224 */ /* 0x000fe200008e060f */
[----:B0-----:R-:W-:-:S03]  /*2480*/  IADD3 R20, P0, R20, UR7, RZ ;  /* 0x0000000714147c10 */ /* 0x001fc6000ff1e0ff */
[----:B------:R-:W-:Y:S01]  /*2490*/  IMAD.X R19, R16, 0x1, R19, P5 ;  /* 0x0000000110137824 */ /* 0x000fe200028e0613 */
[----:B------:R-:W-:Y:S01]  /*24a0*/  IADD3.X R21, R21, UR8, RZ, P0, !PT ;  /* 0x0000000815157c10 */ /* 0x000fe200087fe4ff */
[----:B---3--:R-:W-:-:S04]  /*24b0*/  FMUL R29, R95, R10 ;  /* 0x0000000a5f1d7220 */ /* 0x008fc80000400000 */
[----:B------:R-:W-:-:S05]  /*24c0*/  FFMA R29, R30, R9, R29 ;  /* 0x000000091e1d7223 */ /* 0x000fca000000001d */
[----:B------:R2:W-:Y:S01]  /*24d0*/  @P2 STG.E desc[UR14][R18.64], R29 ;  /* 0x0000001d12002986 */ /* 0x0005e2000c10190e */
[----:B------:R-:W-:Y:S05]  /*24e0*/  @!P4 BRA `(.L_x_37) ;  /* 0x000000000004c947 */ /* 0x000fea0003800000 */
[----:B------:R0:W5:Y:S02]  /*24f0*/  LDG.E.LTC128B R95, desc[UR14][R20.64] ;  /* 0x0000000e145f7981 */ /* 0x000164000c1e1920 */
.L_x_37:
[----:B------:R-:W-:Y:S05]  /*2500*/  BSYNC B1 ;  /* 0x0000000000017941 */ /* 0x000fea0003800000 */
.L_x_36:
[----:B--2---:R-:W-:Y:S01]  /*2510*/  IADD3 R18, P2, R17, R88, RZ ;  /* 0x0000005811127210 */ /* 0x004fe20007f5e0ff */
[----:B0----5:R-:W-:Y:S01]  /*2520*/  FMUL R20, R95, R10 ;  /* 0x0000000a5f147220 */ /* 0x021fe20000400000 */
[C---:B------:R-:W-:Y:S01]  /*2530*/  ISETP.GT.AND P1, PT, R13.reuse, 0x10, PT ;  /* 0x000000100d00780c */ /* 0x040fe20003f24270 */
[----:B------:R-:W-:Y:S01]  /*2540*/  BSSY B1, `(.L_x_38) ;  /* 0x000000b000017945 */ /* 0x000fe20003800000 */
[----:B------:R-:W-:Y:S01]  /*2550*/  ISETP.GT.AND P0, PT, R13, 0x11, PT ;  /* 0x000000110d00780c */ /* 0x000fe20003f04270 */
[----:B------:R-:W-:Y:S01]  /*2560*/  FFMA R31, R31, R9, R20 ;  /* 0x000000091f1f7223 */ /* 0x000fe20000000014 */
[----:B------:R-:W-:Y:S01]  /*2570*/  IMAD.X R19, R16, 0x1, R89, P2 ;  /* 0x0000000110137824 */ /* 0x000fe200010e0659 */
[----:B------:R-:W-:Y:S02]  /*2580*/  ISETP.GT.AND P5, PT, R11, RZ, P1 ;  /* 0x000000ff0b00720c */ /* 0x000fe40000fa4270 */
[----:B------:R-:W-:Y:S02]  /*2590*/  IADD3 R20, P2, R24, UR9, RZ ;  /* 0x0000000918147c10 */ /* 0x000fe4000ff5e0ff */
[----:B------:R0:W-:Y:S01]  /*25a0*/  @P4 STG.E desc[UR14][R18.64], R31 ;  /* 0x0000001f12004986 */ /* 0x0001e2000c10190e */
[----:B------:R-:W-:-:S02]  /*25b0*/  IADD3 R22, P6, R26, R14, RZ ;  /* 0x0000000e1a167210 */ /* 0x000fc40007fde0ff */
[----:B------:R-:W-:-:S06]  /*25c0*/  IADD3.X R21, R25, UR10, RZ, P2, !PT ;  /* 0x0000000a19157c10 */ /* 0x000fcc00097fe4ff */
[----:B------:R-:W-:Y:S05]  /*25d0*/  @!P5 BRA `(.L_x_39) ;  /* 0x000000000004d947 */ /* 0x000fea0003800000 */
[----:B------:R2:W5:Y:S02]  /*25e0*/  LDG.E.LTC128B R95, desc[UR14][R20.64] ;  /* 0x0000000e145f7981 */ /* 0x000564000c1e1920 */
.L_x_39:
[----:B------:R-:W-:Y:S05]  /*25f0*/  BSYNC B1 ;  /* 0x0000000000017941 */ /* 0x000fea0003800000 */
.L_x_38:
[----:B0----5:R-:W-:Y:S01]  /*2600*/  FMUL R19, R95, R10 ;  /* 0x0000000a5f137220 */ /* 0x021fe20000400000 */
[----:B------:R-:W-:Y:S01]  /*2610*/  IMAD.X R23, R27, 0x1, R15, P6 ;  /* 0x000000011b177824 */ /* 0x000fe200030e060f */
[----:B------:R-:W-:Y:S01]  /*2620*/  ISETP.GT.AND P2, PT, R11, RZ, P0 ;  /* 0x000000ff0b00720c */ /* 0x000fe20000744270 */
[----:B------:R-:W-:Y:S01]  /*2630*/  BSSY B1, `(.L_x_40) ;  /* 0x0000008000017945 */ /* 0x000fe20003800000 */
[----:B------:R-:W-:Y:S01]  /*2640*/  FFMA R29, R32, R9, R19 ;  /* 0x00000009201d7223 */ /* 0x000fe20000000013 */
[----:B------:R-:W-:Y:S02]  /*2650*/  IADD3 R18, P6, R90, UR9, RZ ;  /* 0x000000095a127c10 */ /* 0x000fe4000ffde0ff */
[----:B------:R-:W-:Y:S02]  /*2660*/  IADD3 R28, P4, R92, R14, RZ ;  /* 0x0000000e5c1c7210 */ /* 0x000fe40007f9e0ff */
[----:B------:R0:W-:Y:S01]  /*2670*/  @P5 STG.E desc[UR14][R22.64], R29 ;  /* 0x0000001d16005986 */ /* 0x0001e2000c10190e */
[----:B------:R-:W-:-:S05]  /*2680*/  IADD3.X R19, R91, UR10, RZ, P6, !PT ;  /* 0x0000000a5b137c10 */ /* 0x000fca000b7fe4ff */
[----:B------:R-:W-:Y:S05]  /*2690*/  @!P2 BRA `(.L_x_41) ;  /* 0x000000000004a947 */ /* 0x000fea0003800000 */
[----:B------:R3:W5:Y:S02]  /*26a0*/  LDG.E.LTC128B R95, desc[UR14][R18.64] ;  /* 0x0000000e125f7981 */ /* 0x000764000c1e1920 */
.L_x_41:
[----:B------:R-:W-:Y:S05]  /*26b0*/  BSYNC B1 ;  /* 0x0000000000017941 */ /* 0x000fea0003800000 */
.L_x_40:
[----:B-----5:R-:W-:Y:S01]  /*26c0*/  FMUL R30, R95, R10 ;  /* 0x0000000a5f1e7220 */ /* 0x020fe20000400000 */
[----:B0-----:R-:W-:Y:S01]  /*26d0*/  IMAD.X R29, R93, 0x1, R15, P4 ;  /* 0x000000015d1d7824 */ /* 0x001fe200020e060f */
[----:B------:R-:W-:Y:S01]  /*26e0*/  ISETP.GT.AND P1, PT, R11, 0x8, P1 ;  /* 0x000000080b00780c */ /* 0x000fe20000f24270 */
        /* <DEDUP_REMOVED lines=8> */
.L_x_43:
[----:B------:R-:W-:Y:S05]  /*2770*/  BSYNC B1 ;  /* 0x0000000000017941 */ /* 0x000fea0003800000 */
.L_x_42:
[----:B----45:R-:W-:Y:S01]  /*2780*/  FMUL R25, R95, R10 ;  /* 0x0000000a5f197220 */ /* 0x030fe20000400000 */
[----:B------:R-:W-:Y:S01]  /*2790*/  IMAD.X R31, R16, 0x1, R27, P5 ;  /* 0x00000001101f7824 */ /* 0x000fe200028e061b */
[----:B------:R-:W-:Y:S01]  /*27a0*/  ISETP.GT.AND P2, PT, R11, 0x8, P0 ;  /* 0x000000080b00780c */ /* 0x000fe20000744270 */
[----:B------:R-:W-:Y:S01]  /*27b0*/  BSSY B1, `(.L_x_44) ;  /* 0x0000007000017945 */ /* 0x000fe20003800000 */
[----:B------:R-:W-:Y:S01]  /*27c0*/  FFMA R27, R34, R9, R25 ;  /* 0x00000009221b7223 */ /* 0x000fe20000000019 */
[----:B------:R-:W-:-:S04]  /*27d0*/  IADD3 R24, P0, R90, UR7, RZ ;  /* 0x000000075a187c10 */ /* 0x000fc8000ff1e0ff */
[----:B------:R4:W-:Y:S01]  /*27e0*/  @P1 STG.E desc[UR14][R30.64], R27 ;  /* 0x0000001b1e001986 */ /* 0x0009e2000c10190e */
[----:B------:R-:W-:-:S05]  /*27f0*/  IADD3.X R25, R91, UR8, RZ, P0, !PT ;  /* 0x000000085b197c10 */ /* 0x000fca00087fe4ff */
[----:B------:R-:W-:Y:S05]  /*2800*/  @!P2 BRA `(.L_x_45) ;  /* 0x000000000004a947 */ /* 0x000fea0003800000 */
[----:B------:R0:W5:Y:S02]  /*2810*/  LDG.E.LTC128B R95, desc[UR14][R24.64] ;  /* 0x0000000e185f7981 */ /* 0x000164000c1e1920 */
.L_x_45:
[----:B------:R-:W-:Y:S05]  /*2820*/  BSYNC B1 ;  /* 0x0000000000017941 */ /* 0x000fea0003800000 */
.L_x_44:
[----:B0-----:R-:W-:Y:S01]  /*2830*/  IADD3 R24, P5, R17, R92, RZ ;  /* 0x0000005c11187210 */ /* 0x001fe20007fbe0ff */
[----:B-----5:R-:W-:Y:S01]  /*2840*/  FMUL R26, R95, R10 ;  /* 0x0000000a5f1a7220 */ /* 0x020fe20000400000 */
        /* <DEDUP_REMOVED lines=8> */
[----:B----4-:R-:W-:-:S02]  /*28d0*/  IADD3 R30, P5, R22, R14, RZ ;  /* 0x0000000e161e7210 */ /* 0x010fc40007fbe0ff */
[----:B------:R-:W-:-:S06]  /*28e0*/  IADD3.X R27, R21, UR10, RZ, P6, !PT ;  /* 0x0000000a151b7c10 */ /* 0x000fcc000b7fe4ff */
[----:B------:R-:W-:Y:S05]  /*28f0*/  @!P4 BRA `(.L_x_47) ;  /* 0x000000000004c947 */ /* 0x000fea0003800000 */
[----:B------:R4:W5:Y:S02]  /*2900*/  LDG.E.LTC128B R95, desc[UR14][R26.64] ;  /* 0x0000000e1a5f7981 */ /* 0x000964000c1e1920 */
.L_x_47:
[----:B------:R-:W-:Y:S05]  /*2910*/  BSYNC B1 ;  /* 0x0000000000017941 */ /* 0x000fea0003800000 */
.L_x_46:
        /* <DEDUP_REMOVED lines=11> */
.L_x_49:
[----:B------:R-:W-:Y:S05]  /*29d0*/  BSYNC B1 ;  /* 0x0000000000017941 */ /* 0x000fea0003800000 */
.L_x_48:
[----:B-----5:R-:W-:Y:S01]  /*29e0*/  FMUL R34, R95, R10 ;  /* 0x0000000a5f227220 */ /* 0x020fe20000400000 */
[----:B0-----:R-:W-:Y:S01]  /*29f0*/  IMAD.X R33, R29, 0x1, R15, P5 ;  /* 0x000000011d217824 */ /* 0x001fe200028e060f */
[----:B------:R-:W-:Y:S01]  /*2a00*/  ISETP.GT.AND P1, PT, R11, 0x8, P1 ;  /* 0x000000080b00780c */ /* 0x000fe20000f24270 */
[----:B------:R-:W-:Y:S01]  /*2a10*/  BSSY B1, `(.L_x_50) ;  /* 0x0000008000017945 */ /* 0x000fe20003800000 */
[----:B------:R-:W-:Y:S01]  /*2a20*/  FFMA R37, R37, R9, R34 ;  /* 0x0000000925257223 */ /* 0x000fe20000000022 */
[----:B--2---:R-:W-:Y:S02]  /*2a30*/  IADD3 R20, P4, R20, UR7, RZ ;  /* 0x0000000714147c10 */ /* 0x004fe4000ff9e0ff */
[----:B------:R-:W-:Y:S02]  /*2a40*/  IADD3 R34, P5, R22, R17, RZ ;  /* 0x0000001116227210 */ /* 0x000fe40007fbe0ff */
[----:B------:R0:W-:Y:S01]  /*2a50*/  @P2 STG.E desc[UR14][R32.64], R37 ;  /* 0x0000002520002986 */ /* 0x0001e2000c10190e */
[----:B------:R-:W-:-:S05]  /*2a60*/  IADD3.X R21, R21, UR8, RZ, P4, !PT ;  /* 0x0000000815157c10 */ /* 0x000fca000a7fe4ff */
[----:B------:R-:W-:Y:S05]  /*2a70*/  @!P1 BRA `(.L_x_51) ;  /* 0x0000000000049947 */ /* 0x000fea0003800000 */
[----:B------:R2:W5:Y:S02]  /*2a80*/  LDG.E.LTC128B R95, desc[UR14][R20.64] ;  /* 0x0000000e145f7981 */ /* 0x000564000c1e1920 */
.L_x_51:
[----:B------:R-:W-:Y:S05]  /*2a90*/  BSYNC B1 ;  /* 0x0000000000017941 */ /* 0x000fea0003800000 */
.L_x_50:
[----:B--2--5:R-:W-:Y:S01]  /*2aa0*/  FMUL R21, R95, R10 ;  /* 0x0000000a5f157220 */ /* 0x024fe20000400000 */
[----:B------:R-:W-:Y:S01]  /*2ab0*/  IMAD.X R35, R23, 0x1, R16, P5 ;  /* 0x0000000117237824 */ /* 0x000fe200028e0610 */
[----:B------:R-:W-:Y:S01]  /*2ac0*/  ISETP.GT.AND P2, PT, R11, 0x8, P0 ;  /* 0x000000080b00780c */ /* 0x000fe20000744270 */
[----:B------:R-:W-:Y:S01]  /*2ad0*/  BSSY B1, `(.L_x_52) ;  /* 0x0000007000017945 */ /* 0x000fe20003800000 */
[----:B------:R-:W-:Y:S01]  /*2ae0*/  FFMA R21, R38, R9, R21 ;  /* 0x0000000926157223 */ /* 0x000fe20000000015 */
[----:B---3--:R-:W-:-:S04]  /*2af0*/  IADD3 R18, P0, R18, UR7, RZ ;  /* 0x0000000712127c10 */ /* 0x008fc8000ff1e0ff */
[----:B------:R2:W-:Y:S01]  /*2b00*/  @P1 STG.E desc[UR14][R34.64], R21 ;  /* 0x0000001522001986 */ /* 0x0005e2000c10190e */
[----:B------:R-:W-:-:S05]  /*2b10*/  IADD3.X R19, R19, UR8, RZ, P0, !PT ;  /* 0x0000000813137c10 */ /* 0x000fca00087fe4ff */
[----:B------:R-:W-:Y:S05]  /*2b20*/  @!P2 BRA `(.L_x_53) ;  /* 0x000000000004a947 */ /* 0x000fea0003800000 */
[----:B------:R3:W5:Y:S02]  /*2b30*/  LDG.E.LTC128B R95, desc[UR14][R18.64] ;  /* 0x0000000e125f7981 */ /* 0x000764000c1e1920 */
.L_x_53:
[----:B------:R-:W-:Y:S05]  /*2b40*/  BSYNC B1 ;  /* 0x0000000000017941 */ /* 0x000fea0003800000 */
.L_x_52:
[----:B---3--:R-:W-:Y:S01]  /*2b50*/  IADD3 R18, P5, R28, R17, RZ ;  /* 0x000000111c127210 */ /* 0x008fe20007fbe0ff */
        /* <DEDUP_REMOVED lines=10> */
[----:B--2---:R-:W-:-:S06]  /*2c00*/  IADD3.X R21, R27, UR10, RZ, P6, !PT ;  /* 0x0000000a1b157c10 */ /* 0x004fcc000b7fe4ff */
[----:B------:R-:W-:Y:S05]  /*2c10*/  @!P4 BRA `(.L_x_55) ;  /* 0x000000000004c947 */ /* 0x000fea0003800000 */
[----:B------:R2:W5:Y:S02]  /*2c20*/  LDG.E.LTC128B R95, desc[UR14][R20.64] ;  /* 0x0000000e145f7981 */ /* 0x000564000c1e1920 */
.L_x_55:
[----:B------:R-:W-:Y:S05]  /*2c30*/  BSYNC B1 ;  /* 0x0000000000017941 */ /* 0x000fea0003800000 */
.L_x_54:
[----:B---3-5:R-:W-:Y:S01]  /*2c40*/  FMUL R19, R95, R10 ;  /* 0x0000000a5f137220 */ /* 0x028fe20000400000 */
        /* <DEDUP_REMOVED lines=10> */
.L_x_57:
[----:B------:R-:W-:Y:S05]  /*2cf0*/  BSYNC B1 ;  /* 0x0000000000017941 */ /* 0x000fea0003800000 */
.L_x_56:
[----:B-----5:R-:W-:Y:S01]  /*2d00*/  FMUL R34, R95, R10 ;  /* 0x0000000a5f227220 */ /* 0x020fe20000400000 */
[----:B---3--:R-:W-:Y:S01]  /*2d10*/  IMAD.X R29, R33, 0x1, R15, P5 ;  /* 0x00000001211d7824 */ /* 0x008fe200028e060f */
[----:B------:R-:W-:Y:S01]  /*2d20*/  ISETP.GT.AND P1, PT, R11, 0x8, P1 ;  /* 0x000000080b00780c */ /* 0x000fe20000f24270 */
[----:B------:R-:W-:Y:S01]  /*2d30*/  BSSY B1, `(.L_x_58) ;  /* 0x0000008000017945 */ /* 0x000fe20003800000 */
[----:B------:R-:W-:Y:S01]  /*2d40*/  FFMA R41, R41, R9, R34 ;  /* 0x0000000929297223 */ /* 0x000fe20000000022 */
[----:B----4-:R-:W-:Y:S02]  /*2d50*/  IADD3 R26, P4, R26, UR7, RZ ;  /* 0x000000071a1a7c10 */ /* 0x010fe4000ff9e0ff */
[----:B------:R-:W-:Y:S02]  /*2d60*/  IADD3 R34, P5, R30, R17, RZ ;  /* 0x000000111e227210 */ /* 0x000fe40007fbe0ff */
[----:B------:R3:W-:Y:S01]  /*2d70*/  @P2 STG.E desc[UR14][R28.64], R41 ;  /* 0x000000291c002986 */ /* 0x0007e2000c10190e */
[----:B------:R-:W-:-:S05]  /*2d80*/  IADD3.X R27, R27, UR8, RZ, P4, !PT ;  /* 0x000000081b1b7c10 */ /* 0x000fca000a7fe4ff */
[----:B------:R-:W-:Y:S05]  /*2d90*/  @!P1 BRA `(.L_x_59) ;  /* 0x0000000000049947 */ /* 0x000fea0003800000 */
[----:B------:R4:W5:Y:S02]  /*2da0*/  LDG.E.LTC128B R95, desc[UR14][R26.64] ;  /* 0x0000000e1a5f7981 */ /* 0x000964000c1e1920 */
.L_x_59:
[----:B------:R-:W-:Y:S05]  /*2db0*/  BSYNC B1 ;  /* 0x0000000000017941 */ /* 0x000fea0003800000 */
.L_x_58:
        /* <DEDUP_REMOVED lines=10> */
.L_x_61:
[----:B------:R-:W-:Y:S05]  /*2e60*/  BSYNC B1 ;  /* 0x0000000000017941 */ /* 0x000fea0003800000 */
.L_x_60:
        /* <DEDUP_REMOVED lines=11> */
[----:B----4-:R-:W-:-:S06]  /*2f20*/  IADD3.X R27, R21, UR10, RZ, P6, !PT ;  /* 0x0000000a151b7c10 */ /* 0x010fcc000b7fe4ff */
[----:B------:R-:W-:Y:S05]  /*2f30*/  @!P4 BRA `(.L_x_63) ;  /* 0x000000000004c947 */ /* 0x000fea0003800000 */
[----:B------:R4:W5:Y:S02]  /*2f40*/  LDG.E.LTC128B R95, desc[UR14][R26.64] ;  /* 0x0000000e1a5f7981 */ /* 0x000964000c1e1920 */
.L_x_63:
[----:B------:R-:W-:Y:S05]  /*2f50*/  BSYNC B1 ;  /* 0x0000000000017941 */ /* 0x000fea0003800000 */
.L_x_62:
        /* <DEDUP_REMOVED lines=11> */
.L_x_65:
[----:B------:R-:W-:Y:S05]  /*3010*/  BSYNC B1 ;  /* 0x0000000000017941 */ /* 0x000fea0003800000 */
.L_x_64:
        /* <DEDUP_REMOVED lines=11> */
.L_x_67:
[----:B------:R-:W-:Y:S05]  /*30d0*/  BSYNC B1 ;  /* 0x0000000000017941 */ /* 0x000fea0003800000 */
.L_x_66:
[----:B--2--5:R-:W-:Y:S01]  /*30e0*/  FMUL R21, R95, R10 ;  /* 0x0000000a5f157220 */ /* 0x024fe20000400000 */
        /* <DEDUP_REMOVED lines=9> */
.L_x_69:
[----:B------:R-:W-:Y:S05]  /*3180*/  BSYNC B1 ;  /* 0x0000000000017941 */ /* 0x000fea0003800000 */
.L_x_68:
        /* <DEDUP_REMOVED lines=14> */
.L_x_71:
[----:B------:R-:W-:Y:S05]  /*3270*/  BSYNC B1 ;  /* 0x0000000000017941 */ /* 0x000fea0003800000 */
.L_x_70:
[----:B0----5:R-:W-:Y:S01]  /*3280*/  FMUL R19, R95, R10 ;  /* 0x0000000a5f137220 */ /* 0x021fe20000400000 */
[----:B------:R-:W-:Y:S01]  /*3290*/  IMAD.X R23, R31, 0x1, R15, P5 ;  /* 0x000000011f177824 */ /* 0x000fe200028e060f */
[----:B------:R-:W-:Y:S01]  /*32a0*/  ISETP.GT.AND P2, PT, R11, RZ, P0 ;  /* 0x000000ff0b00720c */ /* 0x000fe20000744270 */
[----:B------:R-:W-:Y:S01]  /*32b0*/  BSSY B1, `(.L_x_72) ;  /* 0x0000008000017945 */ /* 0x000fe20003800000 */
[----:B---3--:R-:W-:Y:S01]  /*32c0*/  FFMA R29, R48, R9, R19 ;  /* 0x00000009301d7223 */ /* 0x008fe20000000013 */
[----:B------:R-:W-:Y:S02]  /*32d0*/  IADD3 R18, P6, R24, UR9, RZ ;  /* 0x0000000918127c10 */ /* 0x000fe4000ffde0ff */
[----:B------:R-:W-:Y:S02]  /*32e0*/  IADD3 R28, P5, R32, R14, RZ ;  /* 0x0000000e201c7210 */ /* 0x000fe40007fbe0ff */
[----:B------:R0:W-:Y:S01]  /*32f0*/  @P4 STG.E desc[UR14][R22.64], R29 ;  /* 0x0000001d16004986 */ /* 0x0001e2000c10190e */
[----:B------:R-:W-:-:S05]  /*3300*/  IADD3.X R19, R25, UR10, RZ, P6, !PT ;  /* 0x0000000a19137c10 */ /* 0x000fca000b7fe4ff */
[----:B------:R-:W-:Y:S05]  /*3310*/  @!P2 BRA `(.L_x_73) ;  /* 0x000000000004a947 */ /* 0x000fea0003800000 */
[----:B------:R3:W5:Y:S02]  /*3320*/  LDG.E.LTC128B R95, desc[UR14][R18.64] ;  /* 0x0000000e125f7981 */ /* 0x000764000c1e1920 */
.L_x_73:
[----:B------:R-:W-:Y:S05]  /*3330*/  BSYNC B1 ;  /* 0x0000000000017941 */ /* 0x000fea0003800000 */
.L_x_72:
[----:B-----5:R-:W-:Y:S01]  /*3340*/  FMUL R34, R95, R10 ;  /* 0x0000000a5f227220 */ /* 0x020fe20000400000 */
[----:B0-----:R-:W-:Y:S01]  /*3350*/  IMAD.X R29, R33, 0x1, R15, P5 ;  /* 0x00000001211d7824 */ /* 0x001fe200028e060f */
        /* <DEDUP_REMOVED lines=9> */
.L_x_75:
[----:B------:R-:W-:Y:S05]  /*33f0*/  BSYNC B1 ;  /* 0x0000000000017941 */ /* 0x000fea0003800000 */
.L_x_74:
        /* <DEDUP_REMOVED lines=10> */
.L_x_77:
[----:B------:R-:W-:Y:S05]  /*34a0*/  BSYNC B1 ;  /* 0x0000000000017941 */ /* 0x000fea0003800000 */
.L_x_76:
        /* <DEDUP_REMOVED lines=14> */
.L_x_79:
[----:B------:R-:W-:Y:S05]  /*3590*/  BSYNC B1 ;  /* 0x0000000000017941 */ /* 0x000fea0003800000 */
.L_x_78:
        /* <DEDUP_REMOVED lines=11> */
.L_x_81:
[----:B------:R-:W-:Y:S05]  /*3650*/  BSYNC B1 ;  /* 0x0000000000017941 */ /* 0x000fea0003800000 */
.L_x_80:
        /* <DEDUP_REMOVED lines=11> */
.L_x_83:
[----:B------:R-:W-:Y:S05]  /*3710*/  BSYNC B1 ;  /* 0x0000000000017941 */ /* 0x000fea0003800000 */
.L_x_82:
        /* <DEDUP_REMOVED lines=10> */
.L_x_85:
[----:B------:R-:W-:Y:S05]  /*37c0*/  BSYNC B1 ;  /* 0x0000000000017941 */ /* 0x000fea0003800000 */
.L_x_84:
        /* <DEDUP_REMOVED lines=14> */
.L_x_87:
[----:B------:R-:W-:Y:S05]  /*38b0*/  BSYNC B1 ;  /* 0x0000000000017941 */ /* 0x000fea0003800000 */
.L_x_86:
        /* <DEDUP_REMOVED lines=11> */
.L_x_89:
[----:B------:R-:W-:Y:S05]  /*3970*/  BSYNC B1 ;  /* 0x0000000000017941 */ /* 0x000fea0003800000 */
.L_x_88:
        /* <DEDUP_REMOVED lines=11> */
.L_x_91:
[----:B------:R-:W-:Y:S05]  /*3a30*/  BSYNC B1 ;  /* 0x0000000000017941 */ /* 0x000fea0003800000 */
.L_x_90:
        /* <DEDUP_REMOVED lines=10> */
.L_x_93:
[----:B------:R-:W-:Y:S05]  /*3ae0*/  BSYNC B1 ;  /* 0x0000000000017941 */ /* 0x000fea0003800000 */
.L_x_92:
        /* <DEDUP_REMOVED lines=14> */
.L_x_95:
[----:B------:R-:W-:Y:S05]  /*3bd0*/  BSYNC B1 ;  /* 0x0000000000017941 */ /* 0x000fea0003800000 */
.L_x_94:
        /* <DEDUP_REMOVED lines=11> */
.L_x_97:
[----:B------:R-:W-:Y:S05]  /*3c90*/  BSYNC B1 ;  /* 0x0000000000017941 */ /* 0x000fea0003800000 */
.L_x_96:
        /* <DEDUP_REMOVED lines=11> */
.L_x_99:
[----:B------:R-:W-:Y:S05]  /*3d50*/  BSYNC B1 ;  /* 0x0000000000017941 */ /* 0x000fea0003800000 */
.L_x_98:
        /* <DEDUP_REMOVED lines=10> */
.L_x_101:
[----:B------:R-:W-:Y:S05]  /*3e00*/  BSYNC B1 ;  /* 0x0000000000017941 */ /* 0x000fea0003800000 */
.L_x_100:
        /* <DEDUP_REMOVED lines=14> */
.L_x_103:
[----:B------:R-:W-:Y:S05]  /*3ef0*/  BSYNC B1 ;  /* 0x0000000000017941 */ /* 0x000fea0003800000 */
.L_x_102:
        /* <DEDUP_REMOVED lines=11> */
.L_x_105:
[----:B------:R-:W-:Y:S05]  /*3fb0*/  BSYNC B1 ;  /* 0x0000000000017941 */ /* 0x000fea0003800000 */
.L_x_104:
        /* <DEDUP_REMOVED lines=11> */
.L_x_107:
[----:B------:R-:W-:Y:S05]  /*4070*/  BSYNC B1 ;  /* 0x0000000000017941 */ /* 0x000fea0003800000 */
.L_x_106:
        /* <DEDUP_REMOVED lines=10> */
.L_x_109:
[----:B------:R-:W-:Y:S05]  /*4120*/  BSYNC B1 ;  /* 0x0000000000017941 */ /* 0x000fea0003800000 */
.L_x_108:
        /* <DEDUP_REMOVED lines=14> */
.L_x_111:
[----:B------:R-:W-:Y:S05]  /*4210*/  BSYNC B1 ;  /* 0x0000000000017941 */ /* 0x000fea0003800000 */
.L_x_110:
        /* <DEDUP_REMOVED lines=11> */
.L_x_113:
[----:B------:R-:W-:Y:S05]  /*42d0*/  BSYNC B1 ;  /* 0x0000000000017941 */ /* 0x000fea0003800000 */
.L_x_112:
        /* <DEDUP_REMOVED lines=11> */
.L_x_115:
[----:B------:R-:W-:Y:S05]  /*4390*/  BSYNC B1 ;  /* 0x0000000000017941 */ /* 0x000fea0003800000 */
.L_x_114:
        /* <DEDUP_REMOVED lines=10> */
.L_x_117:
[----:B------:R-:W-:Y:S05]  /*4440*/  BSYNC B1 ;  /* 0x0000000000017941 */ /* 0x000fea0003800000 */
.L_x_116:
        /* <DEDUP_REMOVED lines=14> */
.L_x_119:
[----:B------:R-:W-:Y:S05]  /*4530*/  BSYNC B1 ;  /* 0x0000000000017941 */ /* 0x000fea0003800000 */
.L_x_118:
        /* <DEDUP_REMOVED lines=11> */
.L_x_121:
[----:B------:R-:W-:Y:S05]  /*45f0*/  BSYNC B1 ;  /* 0x0000000000017941 */ /* 0x000fea0003800000 */
.L_x_120:
        /* <DEDUP_REMOVED lines=11> */
.L_x_123:
[----:B------:R-:W-:Y:S05]  /*46b0*/  BSYNC B1 ;  /* 0x0000000000017941 */ /* 0x000fea0003800000 */
.L_x_122:
        /* <DEDUP_REMOVED lines=10> */
.L_x_125:
[----:B------:R-:W-:Y:S05]  /*4760*/  BSYNC B1 ;  /* 0x0000000000017941 */ /* 0x000fea0003800000 */
.L_x_124:
        /* <DEDUP_REMOVED lines=14> */
.L_x_127:
[----:B------:R-:W-:Y:S05]  /*4850*/  BSYNC B1 ;  /* 0x0000000000017941 */ /* 0x000fea0003800000 */
.L_x_126:
        /* <DEDUP_REMOVED lines=11> */
.L_x_129:
[----:B------:R-:W-:Y:S05]  /*4910*/  BSYNC B1 ;  /* 0x0000000000017941 */ /* 0x000fea0003800000 */
.L_x_128:
        /* <DEDUP_REMOVED lines=11> */
.L_x_131:
[----:B------:R-:W-:Y:S05]  /*49d0*/  BSYNC B1 ;  /* 0x0000000000017941 */ /* 0x000fea0003800000 */
.L_x_130:
        /* <DEDUP_REMOVED lines=10> */
.L_x_133:
[----:B------:R-:W-:Y:S05]  /*4a80*/  BSYNC B1 ;  /* 0x0000000000017941 */ /* 0x000fea0003800000 */
.L_x_132:
        /* <DEDUP_REMOVED lines=14> */
.L_x_135:
[----:B------:R-:W-:Y:S05]  /*4b70*/  BSYNC B1 ;  /* 0x0000000000017941 */ /* 0x000fea0003800000 */
.L_x_134:
[----:B0----5:R-:W-:Y:S01]  /*4b80*/  FMUL R19, R95, R10 ;  /* 0x0000000a5f137220 */ /* 0x021fe20000400000 */
[----:B------:R-:W-:Y:S01]  /*4b90*/  IMAD.X R23, R31, 0x1, R15, P6 ;  /* 0x000000011f177824 */ /* 0x000fe200030e060f */
[----:B------:R-:W-:Y:S01]  /*4ba0*/  ISETP.GT.AND P2, PT, R11, RZ, P1 ;  /* 0x000000ff0b00720c */ /* 0x000fe20000f44270 */
[----:B------:R-:W-:Y:S01]  /*4bb0*/  BSSY B1, `(.L_x_136) ;  /* 0x0000007000017945 */ /* 0x000fe20003800000 */
[----:B------:R-:W-:Y:S01]  /*4bc0*/  FFMA R19, R80, R9, R19 ;  /* 0x0000000950137223 */ /* 0x000fe20000000013 */
[----:B------:R-:W-:-:S04]  /*4bd0*/  IADD3 R34, P0, R24, UR9, RZ ;  /* 0x0000000918227c10 */ /* 0x000fc8000ff1e0ff */
[----:B------:R0:W-:Y:S01]  /*4be0*/  @P5 STG.E desc[UR14][R22.64], R19 ;  /* 0x0000001316005986 */ /* 0x0001e2000c10190e */
[----:B------:R-:W-:-:S05]  /*4bf0*/  IADD3.X R35, R25, UR10, RZ, P0, !PT ;  /* 0x0000000a19237c10 */ /* 0x000fca00087fe4ff */
[----:B------:R-:W-:Y:S05]  /*4c00*/  @!P2 BRA `(.L_x_137) ;  /* 0x000000000004a947 */ /* 0x000fea0003800000 */
[----:B------:R0:W5:Y:S02]  /*4c10*/  LDG.E.LTC128B R95, desc[UR14][R34.64] ;  /* 0x0000000e225f7981 */ /* 0x000164000c1e1920 */
.L_x_137:
[----:B------:R-:W-:Y:S05]  /*4c20*/  BSYNC B1 ;  /* 0x0000000000017941 */ /* 0x000fea0003800000 */
.L_x_136:
[----:B------:R-:W-:Y:S01]  /*4c30*/  IADD3 R18, P5, R32, R14, RZ ;  /* 0x0000000e20127210 */ /* 0x000fe20007fbe0ff */
[----:B---3-5:R-:W-:Y:S01]  /*4c40*/  FMUL R28, R95, R10 ;  /* 0x0000000a5f1c7220 */ /* 0x028fe20000400000 */
[----:B------:R-:W-:Y:S01]  /*4c50*/  ISETP.GT.AND P4, PT, R11, 0x8, P4 ;  /* 0x000000080b00780c */ /* 0x000fe20002784270 */
[----:B------:R-:W-:Y:S01]  /*4c60*/  BSSY B1, `(.L_x_138) ;  /* 0x000000a000017945 */ /* 0x000fe20003800000 */
[----:B----4-:R-:W-:Y:S01]  /*4c70*/  IADD3 R26, P6, R26, UR7, RZ ;  /* 0x000000071a1a7c10 */ /* 0x010fe2000ffde0ff */
[----:B------:R-:W-:Y:S01]  /*4c80*/  FFMA R81, R81, R9, R28 ;  /* 0x0000000951517223 */ /* 0x000fe2000000001c */
[----:B0-----:R-:W-:Y:S01]  /*4c90*/  IMAD.X R19, R33, 0x1, R15, P5 ;  /* 0x0000000121137824 */ /* 0x001fe200028e060f */
[----:B------:R-:W-:Y:S02]  /*4ca0*/  ISETP.GT.AND P0, PT, R13, 0x78, PT ;  /* 0x000000780d00780c */ /* 0x000fe40003f04270 */
[----:B------:R-:W-:Y:S02]  /*4cb0*/  IADD3 R28, P5, R30, R17, RZ ;  /* 0x000000111e1c7210 */ /* 0x000fe40007fbe0ff */
[----:B------:R0:W-:Y:S01]  /*4cc0*/  @P2 STG.E desc[UR14][R18.64], R81 ;  /* 0x0000005112002986 */ /* 0x0001e2000c10190e */
[----:B------:R-:W-:-:S03]  /*4cd0*/  IADD3.X R27, R27, UR8, RZ, P6, !PT ;  /* 0x000000081b1b7c10 */ /* 0x000fc6000b7fe4ff */
[----:B------:R-:W-:Y:S07]  /*4ce0*/  @!P4 BRA `(.L_x_139) ;  /* 0x000000000004c947 */ /* 0x000fee0003800000 */
[----:B------:R3:W5:Y:S02]  /*4cf0*/  LDG.E.LTC128B R95, desc[UR14][R26.64] ;  /* 0x0000000e1a5f7981 */ /* 0x000764000c1e1920 */
.L_x_139:
[----:B------:R-:W-:Y:S05]  /*4d00*/  BSYNC B1 ;  /* 0x0000000000017941 */ /* 0x000fea0003800000 */
.L_x_138:
[----:B---3-5:R-:W-:Y:S01]  /*4d10*/  FMUL R27, R95, R10 ;  /* 0x0000000a5f1b7220 */ /* 0x028fe20000400000 */
[----:B------:R-:W-:Y:S01]  /*4d20*/  IMAD.X R29, R31, 0x1, R16, P5 ;  /* 0x000000011f1d7824 */ /* 0x000fe200028e0610 */
[----:B------:R-:W-:Y:S01]  /*4d30*/  ISETP.GT.AND P1, PT, R11, 0x8, P1 ;  /* 0x000000080b00780c */ /* 0x000fe20000f24270 */
[----:B------:R-:W-:Y:S01]  /*4d40*/  BSSY B1, `(.L_x_140) ;  /* 0x0000008000017945 */ /* 0x000fe20003800000 */
[----:B------:R-:W-:Y:S01]  /*4d50*/  FFMA R27, R82, R9, R27 ;  /* 0x00000009521b7223 */ /* 0x000fe2000000001b */
[----:B------:R-:W-:Y:S02]  /*4d60*/  IADD3 R24, P5, R24, UR7, RZ ;  /* 0x0000000718187c10 */ /* 0x000fe4000ffbe0ff */
[----:B------:R-:W-:Y:S02]  /*4d70*/  ISETP.GT.AND P2, PT, R13, 0x79, PT ;  /* 0x000000790d00780c */ /* 0x000fe40003f44270 */
[----:B------:R3:W-:Y:S01]  /*4d80*/  @P4 STG.E desc[UR14][R28.64], R27 ;  /* 0x0000001b1c004986 */ /* 0x0007e2000c10190e */
[----:B------:R-:W-:-:S05]  /*4d90*/  IADD3.X R25, R25, UR8, RZ, P5, !PT ;  /* 0x0000000819197c10 */ /* 0x000fca000affe4ff */
[----:B------:R-:W-:Y:S05]  /*4da0*/  @!P1 BRA `(.L_x_141) ;  /* 0x0000000000049947 */ /* 0x000fea0003800000 */
[----:B------:R4:W5:Y:S02]  /*4db0*/  LDG.E.LTC128B R95, desc[UR14][R24.64] ;  /* 0x0000000e185f7981 */ /* 0x000964000c1e1920 */
.L_x_141:
[----:B------:R-:W-:Y:S05]  /*4dc0*/  BSYNC B1 ;  /* 0x0000000000017941 */ /* 0x000fea0003800000 */
.L_x_140:
[----:B----4-:R-:W-:Y:S01]  /*4dd0*/  IADD3 R24, P6, R32, R17, RZ ;  /* 0x0000001120187210 */ /* 0x010fe20007fde0ff */
[----:B---3-5:R-:W-:Y:S01]  /*4de0*/  FMUL R28, R95, R10 ;  /* 0x0000000a5f1c7220 */ /* 0x028fe20000400000 */
[----:B------:R-:W-:Y:S01]  /*4df0*/  ISETP.GT.AND P4, PT, R11, RZ, P0 ;  /* 0x000000ff0b00720c */ /* 0x000fe20000784270 */
[----:B------:R-:W-:Y:S01]  /*4e00*/  BSSY B1, `(.L_x_142) ;  /* 0x0000009000017945 */ /* 0x000fe20003800000 */
[----:B------:R-:W-:Y:S01]  /*4e10*/  IADD3 R26, P5, R22, R14, RZ ;  /* 0x0000000e161a7210 */ /* 0x000fe20007fbe0ff */
[----:B------:R-:W-:Y:S02]  /*4e20*/  IMAD.X R25, R33, 0x1, R16, P6 ;  /* 0x0000000121197824 */ /* 0x000fe400030e0610 */
[----:B------:R-:W-:-:S05]  /*4e30*/  FFMA R83, R83, R9, R28 ;  /* 0x0000000953537223 */ /* 0x000fca000000001c */
[----:B------:R3:W-:Y:S03]  /*4e40*/  @P1 STG.E desc[UR14][R24.64], R83 ;  /* 0x0000005318001986 */ /* 0x0007e6000c10190e */
[----:B------:R-:W-:Y:S05]  /*4e50*/  @!P4 BRA `(.L_x_143) ;  /* 0x00000000000cc947 */ /* 0x000fea0003800000 */
[----:B---3--:R-:W-:-:S04]  /*4e60*/  IADD3 R24, P1, R20, UR9, RZ ;  /* 0x0000000914187c10 */ /* 0x008fc8000ff3e0ff */
[----:B------:R-:W-:-:S05]  /*4e70*/  IADD3.X R25, R21, UR10, RZ, P1, !PT ;  /* 0x0000000a15197c10 */ /* 0x000fca0008ffe4ff */
[----:B------:R4:W5:Y:S04]  /*4e80*/  LDG.E.LTC128B R95, desc[UR14][R24.64] ;  /* 0x0000000e185f7981 */ /* 0x000968000c1e1920 */
.L_x_143:
[----:B------:R-:W-:Y:S05]  /*4e90*/  BSYNC B1 ;  /* 0x0000000000017941 */ /* 0x000fea0003800000 */
.L_x_142:
[----:B-----5:R-:W-:Y:S01]  /*4ea0*/  FMUL R13, R95, R10 ;  /* 0x0000000a5f0d7220 */ /* 0x020fe20000400000 */
[----:B------:R-:W-:Y:S01]  /*4eb0*/  IMAD.X R27, R23, 0x1, R15, P5 ;  /* 0x00000001171b7824 */ /* 0x000fe200028e060f */
[----:B------:R-:W-:Y:S01]  /*4ec0*/  ISETP.GT.AND P1, PT, R11, RZ, P2 ;  /* 0x000000ff0b00720c */ /* 0x000fe20001724270 */
[----:B------:R-:W-:Y:S01]  /*4ed0*/  BSSY B1, `(.L_x_144) ;  /* 0x0000008000017945 */ /* 0x000fe20003800000 */
[----:B------:R-:W-:Y:S01]  /*4ee0*/  FFMA R13, R84, R9, R13 ;  /* 0x00000009540d7223 */ /* 0x000fe2000000000d */
[----:B---34-:R-:W-:Y:S02]  /*4ef0*/  IADD3 R24, P6, R34, UR9, RZ ;  /* 0x0000000922187c10 */ /* 0x018fe4000ffde0ff */
[----:B------:R-:W-:Y:S02]  /*4f00*/  IADD3 R14, P5, R18, R14, RZ ;  /* 0x0000000e120e7210 */ /* 0x000fe40007fbe0ff */
[----:B------:R3:W-:Y:S01]  /*4f10*/  @P4 STG.E desc[UR14][R26.64], R13 ;  /* 0x0000000d1a004986 */ /* 0x0007e2000c10190e */
[----:B------:R-:W-:-:S05]  /*4f20*/  IADD3.X R25, R35, UR10, RZ, P6, !PT ;  /* 0x0000000a23197c10 */ /* 0x000fca000b7fe4ff */
[----:B------:R-:W-:Y:S05]  /*4f30*/  @!P1 BRA `(.L_x_145) ;  /* 0x0000000000049947 */ /* 0x000fea0003800000 */
[----:B------:R4:W5:Y:S02]  /*4f40*/  LDG.E.LTC128B R95, desc[UR14][R24.64] ;  /* 0x0000000e185f7981 */ /* 0x000964000c1e1920 */
.L_x_145:
[----:B------:R-:W-:Y:S05]  /*4f50*/  BSYNC B1 ;  /* 0x0000000000017941 */ /* 0x000fea0003800000 */
.L_x_144:
[----:B----45:R-:W-:Y:S01]  /*4f60*/  FMUL R24, R95, R10 ;  /* 0x0000000a5f187220 */ /* 0x030fe20000400000 */
[----:B------:R-:W-:Y:S01]  /*4f70*/  IMAD.X R15, R19, 0x1, R15, P5 ;  /* 0x00000001130f7824 */ /* 0x000fe200028e060f */
        /* <DEDUP_REMOVED lines=9> */
.L_x_147:
[----:B------:R-:W-:Y:S05]  /*5010*/  BSYNC B1 ;  /* 0x0000000000017941 */ /* 0x000fea0003800000 */
.L_x_146:
[----:B------:R-:W-:Y:S01]  /*5020*/  ISETP.GT.AND P2, PT, R11, 0x8, P2 ;  /* 0x000000080b00780c */ /* 0x000fe20001744270 */
[----:B---3-5:R-:W-:Y:S01]  /*5030*/  FMUL R13, R95, R10 ;  /* 0x0000000a5f0d7220 */ /* 0x028fe20000400000 */
[----:B------:R-:W-:Y:S01]  /*5040*/  IMAD.X R25, R23, 0x1, R16, P5 ;  /* 0x0000000117197824 */ /* 0x000fe200028e0610 */
[----:B------:R-:W-:Y:S02]  /*5050*/  BSSY B1, `(.L_x_148) ;  /* 0x0000007000017945 */ /* 0x000fe40003800000 */
[----:B------:R-:W-:-:S05]  /*5060*/  FFMA R13, R86, R9, R13 ;  /* 0x00000009560d7223 */ /* 0x000fca000000000d */
[----:B------:R3:W-:Y:S01]  /*5070*/  @P0 STG.E desc[UR14][R24.64], R13 ;  /* 0x0000000d18000986 */ /* 0x0007e2000c10190e */
[----:B--2---:R-:W-:-:S04]  /*5080*/  IADD3 R14, P0, R34, UR7, RZ ;  /* 0x00000007220e7c10 */ /* 0x004fc8000ff1e0ff */
[----:B------:R-:W-:Y:S01]  /*5090*/  IADD3.X R15, R35, UR8, RZ, P0, !PT ;  /* 0x00000008230f7c10 */ /* 0x000fe200087fe4ff */
[----:B------:R-:W-:Y:S08]  /*50a0*/  @!P2 BRA `(.L_x_149) ;  /* 0x000000000004a947 */ /* 0x000ff00003800000 */
[----:B------:R2:W5:Y:S02]  /*50b0*/  LDG.E.LTC128B R95, desc[UR14][R14.64] ;  /* 0x0000000e0e5f7981 */ /* 0x000564000c1e1920 */
.L_x_149:
[----:B------:R-:W-:Y:S05]  /*50c0*/  BSYNC B1 ;  /* 0x0000000000017941 */ /* 0x000fea0003800000 */
.L_x_148:
[----:B------:R-:W-:Y:S05]  /*50d0*/  @!P2 BRA `(.L_x_150) ;  /* 0x000000140094a947 */ /* 0x000fea0003800000 */
[----:B--2---:R-:W-:Y:S01]  /*50e0*/  IADD3 R14, P0, R18, R17, RZ ;  /* 0x00000011120e7210 */ /* 0x004fe20007f1e0ff */
[----:B0----5:R-:W-:-:S04]  /*50f0*/  FMUL R18, R95, R10 ;  /* 0x0000000a5f127220 */ /* 0x021fc80000400000 */
[----:B------:R-:W-:Y:S02]  /*5100*/  IMAD.X R15, R19, 0x1, R16, P0 ;  /* 0x00000001130f7824 */ /* 0x000fe400000e0610 */
[----:B------:R-:W-:-:S05]  /*5110*/  FFMA R87, R87, R9, R18 ;  /* 0x0000000957577223 */ /* 0x000fca0000000012 */
[----:B------:R0:W-:Y:S01]  /*5120*/  STG.E desc[UR14][R14.64], R87 ;  /* 0x000000570e007986 */ /* 0x0001e2000c10190e */
[----:B------:R-:W-:Y:S05]  /*5130*/  BRA `(.L_x_150) ;  /* 0x00000014007c7947 */ /* 0x000fea0003800000 */
.L_x_27:
[----:B------:R-:W-:Y:S01]  /*5140*/  ULDC.64 UR8, c[0x0][0x6c0] ;  /* 0x0001b00000087ab9 */ /* 0x000fe20000000a00 */
[----:B------:R-:W-:Y:S01]  /*5150*/  ISETP.GT.AND P2, PT, R13, 0x1, PT ;  /* 0x000000010d00780c */ /* 0x000fe20003f44270 */
[-C--:B--2---:R-:W-:Y:S01]  /*5160*/  FMUL R17, R24, R9.reuse ;  /* 0x0000000918117220 */ /* 0x084fe20000400000 */
[----:B------:R-:W-:Y:S01]  /*5170*/  LEA R18, P1, R90, UR8, 0x2 ;  /* 0x000000085a127c11 */ /* 0x000fe2000f8210ff */
[-C--:B------:R-:W-:Y:S01]  /*5180*/  FMUL R25, R25, R9.reuse ;  /* 0x0000000919197220 */ /* 0x080fe20000400000 */
[C---:B------:R-:W-:Y:S01]  /*5190*/  ISETP.GT.AND P4, PT, R11.reuse, RZ, P2 ;  /* 0x000000ff0b00720c */ /* 0x040fe20001784270 */
[----:B------:R-:W-:Y:S01]  /*51a0*/  IMAD.SHL.U32 R15, R98, 0x20, RZ ;  /* 0x00000020620f7824 */ /* 0x000fe200078e00ff */
[----:B------:R-:W-:Y:S01]  /*51b0*/  LEA.HI.X R19, R90, UR9, R103, 0x2, P1 ;  /* 0x000000095a137c11 */ /* 0x000fe200088f1467 */
[-C--:B------:R-:W-:Y:S01]  /*51c0*/  FMUL R89, R26, R9.reuse ;  /* 0x000000091a597220 */ /* 0x080fe20000400000 */
[----:B------:R-:W-:Y:S01]  /*51d0*/  ISETP.GT.AND P1, PT, R11, 0x8, P0 ;  /* 0x000000080b00780c */ /* 0x000fe20000724270 */
[-C--:B------:R-:W-:Y:S01]  /*51e0*/  FMUL R27, R27, R9.reuse ;  /* 0x000000091b1b7220 */ /* 0x080fe20000400000 */
[----:B------:R-:W-:Y:S01]  /*51f0*/  ISETP.GT.AND P0, PT, R13, 0x8, PT ;  /* 0x000000080d00780c */ /* 0x000fe20003f04270 */
[----:B------:R0:W-:Y:S01]  /*5200*/  @P5 STG.E desc[UR14][R18.64], R17 ;  /* 0x0000001112005986 */ /* 0x0001e2000c10190e */
[-C--:B------:R-:W-:Y:S01]  /*5210*/  LEA R20, P5, R98, R18.reuse, 0x2 ;  /* 0x0000001262147211 */ /* 0x080fe200078a10ff */
[-C--:B------:R-:W-:Y:S01]  /*5220*/  FMUL R91, R28, R9.reuse ;  /* 0x000000091c5b7220 */ /* 0x080fe20000400000 */
[----:B------:R-:W-:Y:S01]  /*5230*/  ISETP.GT.AND P2, PT, R11, 0x8, P2 ;  /* 0x000000080b00780c */ /* 0x000fe20001744270 */
[----:B------:R-:W-:Y:S01]  /*5240*/  FMUL R29, R29, R9 ;  /* 0x000000091d1d7220 */ /* 0x000fe20000400000 */
[C-C-:B------:R-:W-:Y:S01]  /*5250*/  LEA.HI.X R21, R98.reuse, R19, R99.reuse, 0x2, P5 ;  /* 0x0000001362157211 */ /* 0x140fe200028f1463 */
[-C--:B------:R-:W-:Y:S01]  /*5260*/  FMUL R31, R31, R9.reuse ;  /* 0x000000091f1f7220 */ /* 0x080fe20000400000 */
[----:B------:R-:W-:Y:S01]  /*5270*/  SHF.L.U64.HI R14, R98, 0x5, R99 ;  /* 0x00000005620e7819 */ /* 0x000fe20000010263 */
[-C--:B------:R-:W-:Y:S01]  /*5280*/  FMUL R33, R33, R9.reuse ;  /* 0x0000000921217220 */ /* 0x080fe20000400000 */
[----:B------:R-:W-:Y:S01]  /*5290*/  ISETP.GT.AND P5, PT, R11, RZ, P0 ;  /* 0x000000ff0b00720c */ /* 0x000fe200007a4270 */
[----:B------:R1:W-:Y:S01]  /*52a0*/  @P4 STG.E desc[UR14][R20.64], R25 ;  /* 0x0000001914004986 */ /* 0x0003e2000c10190e */
[----:B------:R-:W-:Y:S01]  /*52b0*/  IADD3 R22, P4, R15, R18, RZ ;  /* 0x000000120f167210 */ /* 0x000fe20007f9e0ff */
[-C--:B------:R-:W-:Y:S01]  /*52c0*/  FMUL R35, R35, R9.reuse ;  /* 0x0000000923237220 */ /* 0x080fe20000400000 */
[----:B------:R-:W-:Y:S01]  /*52d0*/  IADD3 R24, P6, R15, R20, RZ ;  /* 0x000000140f187210 */ /* 0x000fe20007fde0ff */
[----:B------:R2:W-:Y:S01]  /*52e0*/  @P1 STG.E desc[UR14][R18.64+0x20], R89 ;  /* 0x0000205912001986 */ /* 0x0005e2000c10190e */
[----:B------:R-:W-:Y:S01]  /*52f0*/  ISETP.GT.AND P1, PT, R13, 0x9, PT ;  /* 0x000000090d00780c */ /* 0x000fe20003f24270 */
[C---:B------:R-:W-:Y:S01]  /*5300*/  IMAD.X R23, R14.reuse, 0x1, R19, P4 ;  /* 0x000000010e177824 */ /* 0x040fe200020e0613 */
[C---:B------:R-:W-:Y:S01]  /*5310*/  ISETP.GT.AND P0, PT, R11.reuse, 0x8, P0 ;  /* 0x000000080b00780c */ /* 0x040fe20000704270 */
[----:B------:R3:W-:Y:S01]  /*5320*/  @P2 STG.E desc[UR14][R20.64+0x20], R27 ;  /* 0x0000201b14002986 */ /* 0x0007e2000c10190e */
[----:B------:R-:W-:Y:S01]  /*5330*/  ISETP.GT.AND P4, PT, R11, RZ, P1 ;  /* 0x000000ff0b00720c */ /* 0x000fe20000f84270 */
[-C--:B------:R-:W-:Y:S01]  /*5340*/  FMUL R37, R37, R9.reuse ;  /* 0x0000000925257220 */ /* 0x080fe20000400000 */
[----:B0-----:R-:W-:Y:S01]  /*5350*/  IADD3 R17, P2, R15, 0x20, RZ ;  /* 0x000000200f117810 */ /* 0x001fe20007f5e0ff */
[----:B------:R0:W-:Y:S01]  /*5360*/  @P5 STG.E desc[UR14][R22.64], R91 ;  /* 0x0000005b16005986 */ /* 0x0001e2000c10190e */
[----:B-1----:R-:W-:Y:S01]  /*5370*/  IMAD.X R25, R14, 0x1, R21, P6 ;  /* 0x000000010e197824 */ /* 0x002fe200030e0615 */
[----:B------:R-:W-:Y:S01]  /*5380*/  ISETP.GT.AND P1, PT, R11, 0x8, P1 ;  /* 0x000000080b00780c */ /* 0x000fe20000f24270 */
[----:B------:R-:W-:Y:S01]  /*5390*/  FMUL R39, R39, R9 ;  /* 0x0000000927277220 */ /* 0x000fe20000400000 */
[----:B--2---:R-:W-:Y:S01]  /*53a0*/  IADD3 R18, P5, R17, R18, RZ ;  /* 0x0000001211127210 */ /* 0x004fe20007fbe0ff */
[----:B------:R-:W-:-:S02]  /*53b0*/  IMAD.X R16, RZ, RZ, R14, P2 ;  /* 0x000000ffff107224 */ /* 0x000fc400010e060e */
[-C--:B------:R-:W-:Y:S01]  /*53c0*/  FMUL R89, R30, R9.reuse ;  /* 0x000000091e597220 */ /* 0x080fe20000400000 */
[----:B------:R-:W-:Y:S01]  /*53d0*/  ISETP.GT.AND P2, PT, R13, 0x10, PT ;  /* 0x000000100d00780c */ /* 0x000fe20003f44270 */
[-C--:B------:R-:W-:Y:S01]  /*53e0*/  FMUL R41, R41, R9.reuse ;  /* 0x0000000929297220 */ /* 0x080fe20000400000 */
[----:B------:R-:W-:Y:S01]  /*53f0*/  IMAD.X R19, R16, 0x1, R19, P5 ;  /* 0x0000000110137824 */ /* 0x000fe200028e0613 */
[----:B------:R-:W-:Y:S01]  /*5400*/  @P4 STG.E desc[UR14][R24.64], R29 ;  /* 0x0000001d18004986 */ /* 0x000fe2000c10190e */
[----:B---3--:R-:W-:Y:S01]  /*5410*/  IADD3 R20, P4, R17, R20, RZ ;  /* 0x0000001411147210 */ /* 0x008fe20007f9e0ff */
[-C--:B0-----:R-:W-:Y:S01]  /*5420*/  FMUL R91, R32, R9.reuse ;  /* 0x00000009205b7220 */ /* 0x081fe20000400000 */
[----:B------:R-:W-:Y:S01]  /*5430*/  ISETP.GT.AND P5, PT, R11, RZ, P2 ;  /* 0x000000ff0b00720c */ /* 0x000fe200017a4270 */
[----:B------:R0:W-:Y:S01]  /*5440*/  @P0 STG.E desc[UR14][R18.64], R89 ;  /* 0x0000005912000986 */ /* 0x0001e2000c10190e */
[----:B------:R-:W-:Y:S01]  /*5450*/  ISETP.GT.AND P0, PT, R13, 0x11, PT ;  /* 0x000000110d00780c */ /* 0x000fe20003f04270 */
[----:B------:R-:W-:Y:S01]  /*5460*/  IMAD.X R21, R16, 0x1, R21, P4 ;  /* 0x0000000110157824 */ /* 0x000fe200020e0615 */
[----:B------:R-:W-:Y:S01]  /*5470*/  IADD3 R26, P6, R15, R22, RZ ;  /* 0x000000160f1a7210 */ /* 0x000fe20007fde0ff */
[-C--:B------:R-:W-:Y:S01]  /*5480*/  FMUL R43, R43, R9.reuse ;  /* 0x000000092b2b7220 */ /* 0x080fe20000400000 */
[----:B------:R-:W-:Y:S01]  /*5490*/  ISETP.GT.AND P4, PT, R11, RZ, P0 ;  /* 0x000000ff0b00720c */ /* 0x000fe20000784270 */
[-C--:B------:R-:W-:Y:S01]  /*54a0*/  FMUL R45, R45, R9.reuse ;  /* 0x000000092d2d7220 */ /* 0x080fe20000400000 */
[----:B------:R1:W-:Y:S01]  /*54b0*/  @P1 STG.E desc[UR14][R20.64], R31 ;  /* 0x0000001f14001986 */ /* 0x0003e2000c10190e */
[----:B------:R-:W-:Y:S01]  /*54c0*/  IMAD.X R27, R14, 0x1, R23, P6 ;  /* 0x000000010e1b7824 */ /* 0x000fe200030e0617 */
[----:B------:R-:W-:Y:S01]  /*54d0*/  ISETP.GT.AND P1, PT, R11, 0x8, P2 ;  /* 0x000000080b00780c */ /* 0x000fe20001724270 */
[-C--:B------:R-:W-:Y:S01]  /*54e0*/  FMUL R47, R47, R9.reuse ;  /* 0x000000092f2f7220 */ /* 0x080fe20000400000 */
[----:B------:R-:W-:Y:S01]  /*54f0*/  IADD3 R28, P2, R15, R24, RZ ;  /* 0x000000180f1c7210 */ /* 0x000fe20007f5e0ff */
[-C--:B0-----:R-:W-:Y:S01]  /*5500*/  FMUL R89, R34, R9.reuse ;  /* 0x0000000922597220 */ /* 0x081fe20000400000 */
[----:B------:R-:W-:Y:S01]  /*5510*/  @P5 STG.E desc[UR14][R26.64], R91 ;  /* 0x0000005b1a005986 */ /* 0x000fe2000c10190e */
[----:B------:R-:W-:Y:S01]  /*5520*/  IADD3 R18, P5, R17, R22, RZ ;  /* 0x0000001611127210 */ /* 0x000fe20007fbe0ff */
[-C--:B------:R-:W-:Y:S01]  /*5530*/  FMUL R49, R49, R9.reuse ;  /* 0x0000000931317220 */ /* 0x080fe20000400000 */
[----:B------:R-:W-:Y:S01]  /*5540*/  IMAD.X R29, R14, 0x1, R25, P2 ;  /* 0x000000010e1d7824 */ /* 0x000fe200010e0619 */
[----:B------:R-:W-:Y:S01]  /*5550*/  ISETP.GT.AND P0, PT, R11, 0x8, P0 ;  /* 0x000000080b00780c */ /* 0x000fe20000704270 */
[-C--:B------:R-:W-:Y:S01]  /*5560*/  FMUL R51, R51, R9.reuse ;  /* 0x0000000933337220 */ /* 0x080fe20000400000 */
[----:B------:R-:W-:Y:S01]  /*5570*/  ISETP.GT.AND P2, PT, R13, 0x18, PT ;  /* 0x000000180d00780c */ /* 0x000fe20003f44270 */
[----:B------:R-:W-:Y:S01]  /*5580*/  IMAD.X R19, R16, 0x1, R23, P5 ;  /* 0x0000000110137824 */ /* 0x000fe200028e0617 */
[----:B------:R0:W-:Y:S01]  /*5590*/  @P4 STG.E desc[UR14][R28.64], R33 ;  /* 0x000000211c004986 */ /* 0x0001e2000c10190e */
[----:B-1----:R-:W-:Y:S01]  /*55a0*/  IADD3 R20, P4, R17, R24, RZ ;  /* 0x0000001811147210 */ /* 0x002fe20007f9e0ff */
[-C--:B------:R-:W-:Y:S01]  /*55b0*/  FMUL R31, R36, R9.reuse ;  /* 0x00000009241f7220 */ /* 0x080fe20000400000 */
        /* <DEDUP_REMOVED lines=11> */
[-C--:B0-----:R-:W-:Y:S01]  /*5670*/  FMUL R33, R38, R9.reuse ;  /* 0x0000000926217220 */ /* 0x081fe20000400000 */
[----:B------:R-:W-:Y:S01]  /*5680*/  IADD3 R24, P2, R15, R28, RZ ;  /* 0x0000001c0f187210 */ /* 0x000fe20007f5e0ff */
[-C--:B------:R-:W-:Y:S01]  /*5690*/  FMUL R57, R57, R9.reuse ;  /* 0x0000000939397220 */ /* 0x080fe20000400000 */
[----:B------:R0:W-:Y:S01]  /*56a0*/  @P5 STG.E desc[UR14][R22.64], R31 ;  /* 0x0000001f16005986 */ /* 0x0001e2000c10190e */
[----:B-1----:R-:W-:Y:S01]  /*56b0*/  IADD3 R18, P5, R17, R26, RZ ;  /* 0x0000001a11127210 */ /* 0x002fe20007fbe0ff */
[-C--:B------:R-:W-:Y:S01]  /*56c0*/  FMUL R59, R59, R9.reuse ;  /* 0x000000093b3b7220 */ /* 0x080fe20000400000 */
[----:B------:R-:W-:Y:S01]  /*56d0*/  IMAD.X R25, R14, 0x1, R29, P2 ;  /* 0x000000010e197824 */ /* 0x000fe200010e061d */
[----:B------:R-:W-:Y:S01]  /*56e0*/  ISETP.GT.AND P1, PT, R11, 0x8, P1 ;  /* 0x000000080b00780c */ /* 0x000fe20000f24270 */
[-C--:B------:R-:W-:Y:S01]  /*56f0*/  FMUL R61, R61, R9.reuse ;  /* 0x000000093d3d7220 */ /* 0x080fe20000400000 */
[----:B------:R-:W-:Y:S01]  /*5700*/  ISETP.GT.AND P2, PT, R13, 0x20, PT ;  /* 0x000000200d00780c */ /* 0x000fe20003f44270 */
[C---:B------:R-:W-:Y:S01]  /*5710*/  IMAD.X R19, R16.reuse, 0x1, R27, P5 ;  /* 0x0000000110137824 */ /* 0x040fe200028e061b */
[----:B------:R-:W-:Y:S01]  /*5720*/  @P4 STG.E desc[UR14][R24.64], R37 ;  /* 0x0000002518004986 */ /* 0x000fe2000c10190e */
[----:B--2---:R-:W-:Y:S01]  /*5730*/  IADD3 R20, P4, R17, R28, RZ ;  /* 0x0000001c11147210 */ /* 0x004fe20007f9e0ff */
[-C--:B------:R-:W-:Y:S01]  /*5740*/  FMUL R63, R63, R9.reuse ;  /* 0x000000093f3f7220 */ /* 0x080fe20000400000 */
[----:B------:R-:W-:Y:S01]  /*5750*/  ISETP.GT.AND P5, PT, R11, RZ, P2 ;  /* 0x000000ff0b00720c */ /* 0x000fe200017a4270 */
[----:B------:R1:W-:Y:S01]  /*5760*/  @P0 STG.E desc[UR14][R18.64], R33 ;  /* 0x0000002112000986 */ /* 0x0003e2000c10190e */
[----:B------:R-:W-:Y:S01]  /*5770*/  ISETP.GT.AND P0, PT, R13, 0x21, PT ;  /* 0x000000210d00780c */ /* 0x000fe20003f04270 */
[----:B------:R-:W-:Y:S01]  /*5780*/  IMAD.X R21, R16, 0x1, R29, P4 ;  /* 0x0000000110157824 */ /* 0x000fe200020e061d */
[----:B------:R-:W-:Y:S01]  /*5790*/  IADD3 R26, P6, R15, R22, RZ ;  /* 0x000000160f1a7210 */ /* 0x000fe20007fde0ff */
[-C--:B0-----:R-:W-:Y:S01]  /*57a0*/  FMUL R31, R40, R9.reuse ;  /* 0x00000009281f7220 */ /* 0x081fe20000400000 */
[----:B------:R-:W-:Y:S01]  /*57b0*/  ISETP.GT.AND P4, PT, R11, RZ, P0 ;  /* 0x000000ff0b00720c */ /* 0x000fe20000784270 */
[-C--:B------:R-:W-:Y:S01]  /*57c0*/  FMUL R65, R65, R9.reuse ;  /* 0x0000000941417220 */ /* 0x080fe20000400000 */
[----:B------:R0:W-:Y:S01]  /*57d0*/  @P1 STG.E desc[UR14][R20.64], R39 ;  /* 0x0000002714001986 */ /* 0x0001e2000c10190e */
[----:B------:R-:W-:Y:S01]  /*57e0*/  IMAD.X R27, R14, 0x1, R23, P6 ;  /* 0x000000010e1b7824 */ /* 0x000fe200030e0617 */
[----:B------:R-:W-:Y:S01]  /*57f0*/  ISETP.GT.AND P1, PT, R11, 0x8, P2 ;  /* 0x000000080b00780c */ /* 0x000fe20001724270 */
[-C--:B------:R-:W-:Y:S01]  /*5800*/  FMUL R67, R67, R9.reuse ;  /* 0x0000000943437220 */ /* 0x080fe20000400000 */
[----:B------:R-:W-:Y:S01]  /*5810*/  IADD3 R28, P2, R15, R24, RZ ;  /* 0x000000180f1c7210 */ /* 0x000fe20007f5e0ff */
[-C--:B-1----:R-:W-:Y:S01]  /*5820*/  FMUL R33, R42, R9.reuse ;  /* 0x000000092a217220 */ /* 0x082fe20000400000 */
[----:B------:R1:W-:Y:S01]  /*5830*/  @P5 STG.E desc[UR14][R26.64], R31 ;  /* 0x0000001f1a005986 */ /* 0x0003e2000c10190e */
[----:B------:R-:W-:Y:S01]  /*5840*/  IADD3 R18, P5, R17, R22, RZ ;  /* 0x0000001611127210 */ /* 0x000fe20007fbe0ff */
[-C--:B------:R-:W-:Y:S01]  /*5850*/  FMUL R69, R69, R9.reuse ;  /* 0x0000000945457220 */ /* 0x080fe20000400000 */
[----:B------:R-:W-:Y:S01]  /*5860*/  IMAD.X R29, R14, 0x1, R25, P2 ;  /* 0x000000010e1d7824 */ /* 0x000fe200010e0619 */
[----:B------:R-:W-:Y:S01]  /*5870*/  ISETP.GT.AND P0, PT, R11, 0x8, P0 ;  /* 0x000000080b00780c */ /* 0x000fe20000704270 */
[-C--:B------:R-:W-:Y:S01]  /*5880*/  FMUL R71, R71, R9.reuse ;  /* 0x0000000947477220 */ /* 0x080fe20000400000 */
[----:B------:R-:W-:Y:S01]  /*5890*/  ISETP.GT.AND P2, PT, R13, 0x28, PT ;  /* 0x000000280d00780c */ /* 0x000fe20003f44270 */
[C---:B------:R-:W-:Y:S01]  /*58a0*/  IMAD.X R19, R16.reuse, 0x1, R23, P5 ;  /* 0x0000000110137824 */ /* 0x040fe200028e0617 */
[----:B------:R-:W-:Y:S01]  /*58b0*/  @P4 STG.E desc[UR14][R28.64], R41 ;  /* 0x000000291c004986 */ /* 0x000fe2000c10190e */
[----:B0-----:R-:W-:Y:S01]  /*58c0*/  IADD3 R20, P4, R17, R24, RZ ;  /* 0x0000001811147210 */ /* 0x001fe20007f9e0ff */
[-C--:B------:R-:W-:Y:S01]  /*58d0*/  FMUL R73, R73, R9.reuse ;  /* 0x0000000949497220 */ /* 0x080fe20000400000 */
[----:B------:R-:W-:Y:S01]  /*58e0*/  ISETP.GT.AND P5, PT, R11, RZ, P2 ;  /* 0x000000ff0b00720c */ /* 0x000fe200017a4270 */
[----:B------:R0:W-:Y:S01]  /*58f0*/  @P1 STG.E desc[UR14][R18.64], R33 ;  /* 0x0000002112001986 */ /* 0x0001e2000c10190e */
[----:B------:R-:W-:Y:S01]  /*5900*/  ISETP.GT.AND P1, PT, R13, 0x29, PT ;  /* 0x000000290d00780c */ /* 0x000fe20003f24270 */
[----:B------:R-:W-:Y:S01]  /*5910*/  IMAD.X R21, R16, 0x1, R25, P4 ;  /* 0x0000000110157824 */ /* 0x000fe200020e0619 */
[----:B------:R-:W-:Y:S01]  /*5920*/  IADD3 R22, P6, R15, R26, RZ ;  /* 0x0000001a0f167210 */ /* 0x000fe20007fde0ff */
[-C--:B-1----:R-:W-:Y:S01]  /*5930*/  FMUL R31, R44, R9.reuse ;  /* 0x000000092c1f7220 */ /* 0x082fe20000400000 */
        /* <DEDUP_REMOVED lines=8> */
[----:B------:R0:W-:Y:S01]  /*59c0*/  @P5 STG.E desc[UR14][R22.64], R31 ;  /* 0x0000001f16005986 */ /* 0x0001e2000c10190e */
[----:B------:R-:W-:Y:S01]  /*59d0*/  IADD3 R18, P5, R17, R26, RZ ;  /* 0x0000001a11127210 */ /* 0x000fe20007fbe0ff */
[-C--:B------:R-:W-:Y:S01]  /*59e0*/  FMUL R79, R79, R9.reuse ;  /* 0x000000094f4f7220 */ /* 0x080fe20000400000 */
[----:B------:R-:W-:Y:S01]  /*59f0*/  IMAD.X R25, R14, 0x1, R29, P2 ;  /* 0x000000010e197824 */ /* 0x000fe200010e061d */
[----:B------:R-:W-:Y:S01]  /*5a00*/  ISETP.GT.AND P2, PT, R13, 0x30, PT ;  /* 0x000000300d00780c */ /* 0x000fe20003f44270 */
[-C--:B------:R-:W-:Y:S01]  /*5a10*/  FMUL R81, R81, R9.reuse ;  /* 0x0000000951517220 */ /* 0x080fe20000400000 */
[C---:B------:R-:W-:Y:S01]  /*5a20*/  ISETP.GT.AND P1, PT, R11.reuse, 0x8, P1 ;  /* 0x000000080b00780c */ /* 0x040fe20000f24270 */
[----:B------:R-:W-:Y:S01]  /*5a30*/  IMAD.X R19, R16, 0x1, R27, P5 ;  /* 0x0000000110137824 */ /* 0x000fe200028e061b */
[----:B------:R-:W-:Y:S01]  /*5a40*/  @P4 STG.E desc[UR14][R24.64], R45 ;  /* 0x0000002d18004986 */ /* 0x000fe2000c10190e */
[----:B------:R-:W-:Y:S01]  /*5a50*/  ISETP.GT.AND P5, PT, R11, RZ, P2 ;  /* 0x000000ff0b00720c */ /* 0x000fe200017a4270 */
[-C--:B------:R-:W-:Y:S01]  /*5a60*/  FMUL R83, R83, R9.reuse ;  /* 0x0000000953537220 */ /* 0x080fe20000400000 */
[----:B-1----:R-:W-:Y:S01]  /*5a70*/  IADD3 R20, P4, R17, R28, RZ ;  /* 0x0000001c11147210 */ /* 0x002fe20007f9e0ff */
[----:B------:R1:W-:Y:S01]  /*5a80*/  @P0 STG.E desc[UR14][R18.64], R33 ;  /* 0x0000002112000986 */ /* 0x0003e2000c10190e */
[----:B------:R-:W-:Y:S01]  /*5a90*/  IADD3 R26, P6, R15, R22, RZ ;  /* 0x000000160f1a7210 */ /* 0x000fe20007fde0ff */
[-C--:B0-----:R-:W-:Y:S01]  /*5aa0*/  FMUL R31, R48, R9.reuse ;  /* 0x00000009301f7220 */ /* 0x081fe20000400000 */
[----:B------:R-:W-:Y:S01]  /*5ab0*/  ISETP.GT.AND P0, PT, R13, 0x31, PT ;  /* 0x000000310d00780c */ /* 0x000fe20003f04270 */
[----:B------:R-:W-:Y:S01]  /*5ac0*/  IMAD.X R21, R16, 0x1, R29, P4 ;  /* 0x0000000110157824 */ /* 0x000fe200020e061d */
[C---:B------:R-:W-:Y:S01]  /*5ad0*/  ISETP.GT.AND P2, PT, R11.reuse, 0x8, P2 ;  /* 0x000000080b00780c */ /* 0x040fe20001744270 */
[C---:B------:R-:W-:Y:S01]  /*5ae0*/  IMAD.X R27, R14.reuse, 0x1, R23, P6 ;  /* 0x000000010e1b7824 */ /* 0x040fe200030e0617 */
[----:B------:R-:W-:Y:S01]  /*5af0*/  ISETP.GT.AND P4, PT, R11, RZ, P0 ;  /* 0x000000ff0b00720c */ /* 0x000fe20000784270 */
[-C--:B------:R-:W-:Y:S01]  /*5b00*/  FMUL R85, R85, R9.reuse ;  /* 0x0000000955557220 */ /* 0x080fe20000400000 */
[----:B------:R0:W-:Y:S01]  /*5b10*/  @P1 STG.E desc[UR14][R20.64], R47 ;  /* 0x0000002f14001986 */ /* 0x0001e2000c10190e */
[----:B------:R-:W-:Y:S01]  /*5b20*/  IADD3 R28, P1, R15, R24, RZ ;  /* 0x000000180f1c7210 */ /* 0x000fe20007f3e0ff */
[-C--:B------:R-:W-:Y:S01]  /*5b30*/  FMUL R87, R87, R9.reuse ;  /* 0x0000000957577220 */ /* 0x080fe20000400000 */
[----:B------:R-:W-:Y:S01]  /*5b40*/  ISETP.GT.AND P0, PT, R11, 0x8, P0 ;  /* 0x000000080b00780c */ /* 0x000fe20000704270 */
[----:B------:R2:W-:Y:S01]  /*5b50*/  @P5 STG.E desc[UR14][R26.64], R31 ;  /* 0x0000001f1a005986 */ /* 0x0005e2000c10190e */
[----:B-1----:R-:W-:Y:S01]  /*5b60*/  IADD3 R18, P5, R17, R22, RZ ;  /* 0x0000001611127210 */ /* 0x002fe20007fbe0ff */
[----:B------:R-:W-:Y:S01]  /*5b70*/  IMAD.X R29, R14, 0x1, R25, P1 ;  /* 0x000000010e1d7824 */ /* 0x000fe200008e0619 */
[----:B------:R-:W-:Y:S01]  /*5b80*/  ISETP.GT.AND P1, PT, R13, 0x38, PT ;  /* 0x000000380d00780c */ /* 0x000fe20003f24270 */
[----:B------:R-:W-:Y:S01]  /*5b90*/  FMUL R33, R50, R9 ;  /* 0x0000000932217220 */ /* 0x000fe20000400000 */
[----:B------:R-:W-:Y:S01]  /*5ba0*/  IADD3 R22, P6, R15, R26, RZ ;  /* 0x0000001a0f167210 */ /* 0x000fe20007fde0ff */
[----:B------:R-:W-:Y:S01]  /*5bb0*/  IMAD.X R19, R16, 0x1, R23, P5 ;  /* 0x0000000110137824 */ /* 0x000fe200028e0617 */
[----:B------:R-:W-:Y:S01]  /*5bc0*/  @P4 STG.E desc[UR14][R28.64], R49 ;  /* 0x000000311c004986 */ /* 0x000fe2000c10190e */
[----:B0-----:R-:W-:-:S02]  /*5bd0*/  IADD3 R20, P5, R17, R24, RZ ;  /* 0x0000001811147210 */ /* 0x001fc40007fbe0ff */
[----:B------:R-:W-:Y:S01]  /*5be0*/  ISETP.GT.AND P4, PT, R11, RZ, P1 ;  /* 0x000000ff0b00720c */ /* 0x000fe20000f84270 */
[----:B------:R0:W-:Y:S01]  /*5bf0*/  @P2 STG.E desc[UR14][R18.64], R33 ;  /* 0x0000002112002986 */ /* 0x0001e2000c10190e */
[----:B------:R-:W-:Y:S01]  /*5c00*/  ISETP.GT.AND P2, PT, R13, 0x39, PT ;  /* 0x000000390d00780c */ /* 0x000fe20003f44270 */
[----:B------:R-:W-:Y:S02]  /*5c10*/  IMAD.X R21, R16, 0x1, R25, P5 ;  /* 0x0000000110157824 */ /* 0x000fe400028e0619 */
[----:B--2---:R-:W-:Y:S01]  /*5c20*/  FMUL R31, R52, R9 ;  /* 0x00000009341f7220 */ /* 0x004fe20000400000 */
[----:B------:R-:W-:Y:S01]  /*5c30*/  IMAD.X R23, R14, 0x1, R27, P6 ;  /* 0x000000010e177824 */ /* 0x000fe200030e061b */
[----:B------:R-:W-:Y:S01]  /*5c40*/  ISETP.GT.AND P5, PT, R11, RZ, P2 ;  /* 0x000000ff0b00720c */ /* 0x000fe200017a4270 */
[----:B------:R1:W-:Y:S01]  /*5c50*/  @P0 STG.E desc[UR14][R20.64], R51 ;  /* 0x0000003314000986 */ /* 0x0003e2000c10190e */
[----:B------:R-:W-:Y:S02]  /*5c60*/  IADD3 R24, P0, R15, R28, RZ ;  /* 0x0000001c0f187210 */ /* 0x000fe40007f1e0ff */
[----:B------:R-:W-:-:S02]  /*5c70*/  ISETP.GT.AND P1, PT, R11, 0x8, P1 ;  /* 0x000000080b00780c */ /* 0x000fc40000f24270 */
[----:B------:R2:W-:Y:S01]  /*5c80*/  @P4 STG.E desc[UR14][R22.64], R31 ;  /* 0x0000001f16004986 */ /* 0x0005e2000c10190e */
[----:B0-----:R-:W-:Y:S01]  /*5c90*/  IADD3 R18, P4, R17, R26, RZ ;  /* 0x0000001a11127210 */ /* 0x001fe20007f9e0ff */
[----:B------:R-:W-:Y:S01]  /*5ca0*/  IMAD.X R25, R14, 0x1, R29, P0 ;  /* 0x000000010e197824 */ /* 0x000fe200000e061d */
[----:B------:R-:W-:Y:S01]  /*5cb0*/  ISETP.GT.AND P0, PT, R13, 0x40, PT ;  /* 0x000000400d00780c */ /* 0x000fe20003f04270 */
[-C--:B------:R-:W-:Y:S01]  /*5cc0*/  FMUL R33, R54, R9.reuse ;  /* 0x0000000936217220 */ /* 0x080fe20000400000 */
[----:B------:R-:W-:Y:S01]  /*5cd0*/  ISETP.GT.AND P2, PT, R11, 0x8, P2 ;  /* 0x000000080b00780c */ /* 0x000fe20001744270 */
[C---:B------:R-:W-:Y:S01]  /*5ce0*/  IMAD.X R19, R16.reuse, 0x1, R27, P4 ;  /* 0x0000000110137824 */ /* 0x040fe200020e061b */
[----:B------:R-:W-:Y:S01]  /*5cf0*/  @P5 STG.E desc[UR14][R24.64], R53 ;  /* 0x0000003518005986 */ /* 0x000fe2000c10190e */
[----:B-1----:R-:W-:Y:S02]  /*5d00*/  IADD3 R20, P5, R17, R28, RZ ;  /* 0x0000001c11147210 */ /* 0x002fe40007fbe0ff */
[----:B------:R-:W-:Y:S01]  /*5d10*/  ISETP.GT.AND P4, PT, R11, RZ, P0 ;  /* 0x000000ff0b00720c */ /* 0x000fe20000784270 */
[----:B------:R0:W-:Y:S01]  /*5d20*/  @P1 STG.E desc[UR14][R18.64], R33 ;  /* 0x0000002112001986 */ /* 0x0001e2000c10190e */
[----:B------:R-:W-:Y:S01]  /*5d30*/  ISETP.GT.AND P1, PT, R13, 0x41, PT ;  /* 0x000000410d00780c */ /* 0x000fe20003f24270 */
[----:B------:R-:W-:Y:S01]  /*5d40*/  IMAD.X R21, R16, 0x1, R29, P5 ;  /* 0x0000000110157824 */ /* 0x000fe200028e061d */
[----:B------:R-:W-:Y:S01]  /*5d50*/  IADD3 R26, P6, R15, R22, RZ ;  /* 0x000000160f1a7210 */ /* 0x000fe20007fde0ff */
[----:B--2---:R-:W-:Y:S01]  /*5d60*/  FMUL R31, R56, R9 ;  /* 0x00000009381f7220 */ /* 0x004fe20000400000 */
[----:B------:R-:W-:-:S02]  /*5d70*/  ISETP.GT.AND P5, PT, R11, RZ, P1 ;  /* 0x000000ff0b00720c */ /* 0x000fc40000fa4270 */
[----:B------:R1:W-:Y:S01]  /*5d80*/  @P2 STG.E desc[UR14][R20.64], R55 ;  /* 0x0000003714002986 */ /* 0x0003e2000c10190e */
[----:B------:R-:W-:Y:S01]  /*5d90*/  IMAD.X R27, R14, 0x1, R23, P6 ;  /* 0x000000010e1b7824 */ /* 0x000fe200030e0617 */
[----:B------:R-:W-:Y:S02]  /*5da0*/  IADD3 R28, P2, R15, R24, RZ ;  /* 0x000000180f1c7210 */ /* 0x000fe40007f5e0ff */
[----:B------:R-:W-:Y:S01]  /*5db0*/  ISETP.GT.AND P0, PT, R11, 0x8, P0 ;  /* 0x000000080b00780c */ /* 0x000fe20000704270 */
[----:B0-----:R-:W-:Y:S01]  /*5dc0*/  FMUL R33, R58, R9 ;  /* 0x000000093a217220 */ /* 0x001fe20000400000 */
[----:B------:R0:W-:Y:S01]  /*5dd0*/  @P4 STG.E desc[UR14][R26.64], R31 ;  /* 0x0000001f1a004986 */ /* 0x0001e2000c10190e */
[----:B------:R-:W-:Y:S01]  /*5de0*/  IADD3 R18, P4, R17, R22, RZ ;  /* 0x0000001611127210 */ /* 0x000fe20007f9e0ff */
[----:B------:R-:W-:Y:S01]  /*5df0*/  IMAD.X R29, R14, 0x1, R25, P2 ;  /* 0x000000010e1d7824 */ /* 0x000fe200010e0619 */
[----:B------:R-:W-:Y:S02]  /*5e00*/  ISETP.GT.AND P2, PT, R13, 0x48, PT ;  /* 0x000000480d00780c */ /* 0x000fe40003f44270 */
[----:B------:R-:W-:Y:S01]  /*5e10*/  ISETP.GT.AND P1, PT, R11, 0x8, P1 ;  /* 0x000000080b00780c */ /* 0x000fe20000f24270 */
[----:B------:R-:W-:Y:S01]  /*5e20*/  IMAD.X R19, R16, 0x1, R23, P4 ;  /* 0x0000000110137824 */ /* 0x000fe200020e0617 */
[----:B------:R-:W-:Y:S01]  /*5e30*/  @P5 STG.E desc[UR14][R28.64], R57 ;  /* 0x000000391c005986 */ /* 0x000fe2000c10190e */
[----:B-1----:R-:W-:-:S02]  /*5e40*/  IADD3 R20, P5, R17, R24, RZ ;  /* 0x0000001811147210 */ /* 0x002fc40007fbe0ff */
[----:B------:R-:W-:Y:S01]  /*5e50*/  ISETP.GT.AND P4, PT, R11, RZ, P2 ;  /* 0x000000ff0b00720c */ /* 0x000fe20001784270 */
[----:B------:R1:W-:Y:S01]  /*5e60*/  @P0 STG.E desc[UR14][R18.64], R33 ;  /* 0x0000002112000986 */ /* 0x0003e2000c10190e */
[----:B------:R-:W-:Y:S01]  /*5e70*/  ISETP.GT.AND P0, PT, R13, 0x49, PT ;  /* 0x000000490d00780c */ /* 0x000fe20003f04270 */
[----:B------:R-:W-:Y:S01]  /*5e80*/  IMAD.X R21, R16, 0x1, R25, P5 ;  /* 0x0000000110157824 */ /* 0x000fe200028e0619 */
[----:B------:R-:W-:Y:S01]  /*5e90*/  IADD3 R22, P6, R15, R26, RZ ;  /* 0x0000001a0f167210 */ /* 0x000fe20007fde0ff */
[----:B0-----:R-:W-:Y:S01]  /*5ea0*/  FMUL R31, R60, R9 ;  /* 0x000000093c1f7220 */ /* 0x001fe20000400000 */
[----:B------:R-:W-:Y:S02]  /*5eb0*/  ISETP.GT.AND P5, PT, R11, RZ, P0 ;  /* 0x000000ff0b00720c */ /* 0x000fe400007a4270 */
[----:B------:R0:W-:Y:S01]  /*5ec0*/  @P1 STG.E desc[UR14][R20.64], R59 ;  /* 0x0000003b14001986 */ /* 0x0001e2000c10190e */
[----:B------:R-:W-:Y:S01]  /*5ed0*/  IMAD.X R23, R14, 0x1, R27, P6 ;  /* 0x000000010e177824 */ /* 0x000fe200030e061b */
[----:B------:R-:W-:-:S02]  /*5ee0*/  IADD3 R24, P1, R15, R28, RZ ;  /* 0x0000001c0f187210 */ /* 0x000fc40007f3e0ff */
[----:B------:R-:W-:Y:S01]  /*5ef0*/  ISETP.GT.AND P2, PT, R11, 0x8, P2 ;  /* 0x000000080b00780c */ /* 0x000fe20001744270 */
[----:B-1----:R-:W-:Y:S01]  /*5f00*/  FMUL R33, R62, R9 ;  /* 0x000000093e217220 */ /* 0x002fe20000400000 */
[----:B------:R1:W-:Y:S01]  /*5f10*/  @P4 STG.E desc[UR14][R22.64], R31 ;  /* 0x0000001f16004986 */ /* 0x0003e2000c10190e */
[----:B------:R-:W-:Y:S01]  /*5f20*/  IADD3 R18, P4, R17, R26, RZ ;  /* 0x0000001a11127210 */ /* 0x000fe20007f9e0ff */
[----:B------:R-:W-:Y:S01]  /*5f30*/  IMAD.X R25, R14, 0x1, R29, P1 ;  /* 0x000000010e197824 */ /* 0x000fe200008e061d */
[----:B------:R-:W-:Y:S02]  /*5f40*/  ISETP.GT.AND P1, PT, R13, 0x50, PT ;  /* 0x000000500d00780c */ /* 0x000fe40003f24270 */
[----:B------:R-:W-:Y:S01]  /*5f50*/  ISETP.GT.AND P0, PT, R11, 0x8, P0 ;  /* 0x000000080b00780c */ /* 0x000fe20000704270 */
[----:B------:R-:W-:Y:S01]  /*5f60*/  IMAD.X R19, R16, 0x1, R27, P4 ;  /* 0x0000000110137824 */ /* 0x000fe200020e061b */
[----:B------:R-:W-:Y:S01]  /*5f70*/  @P5 STG.E desc[UR14][R24.64], R61 ;  /* 0x0000003d18005986 */ /* 0x000fe2000c10190e */
[----:B0-----:R-:W-:-:S02]  /*5f80*/  IADD3 R20, P5, R17, R28, RZ ;  /* 0x0000001c11147210 */ /* 0x001fc40007fbe0ff */
[----:B------:R-:W-:Y:S01]  /*5f90*/  ISETP.GT.AND P4, PT, R11, RZ, P1 ;  /* 0x000000ff0b00720c */ /* 0x000fe20000f84270 */
[----:B------:R0:W-:Y:S01]  /*5fa0*/  @P2 STG.E desc[UR14][R18.64], R33 ;  /* 0x0000002112002986 */ /* 0x0001e2000c10190e */
[----:B------:R-:W-:Y:S01]  /*5fb0*/  ISETP.GT.AND P2, PT, R13, 0x51, PT ;  /* 0x000000510d00780c */ /* 0x000fe20003f44270 */
[----:B------:R-:W-:Y:S01]  /*5fc0*/  IMAD.X R21, R16, 0x1, R29, P5 ;  /* 0x0000000110157824 */ /* 0x000fe200028e061d */
[----:B------:R-:W-:Y:S01]  /*5fd0*/  IADD3 R26, P6, R15, R22, RZ ;  /* 0x000000160f1a7210 */ /* 0x000fe20007fde0ff */
[----:B-1----:R-:W-:Y:S01]  /*5fe0*/  FMUL R31, R64, R9 ;  /* 0x00000009401f7220 */ /* 0x002fe20000400000 */
[----:B------:R-:W-:Y:S02]  /*5ff0*/  ISETP.GT.AND P5, PT, R11, RZ, P2 ;  /* 0x000000ff0b00720c */ /* 0x000fe400017a4270 */
[----:B------:R1:W-:Y:S01]  /*6000*/  @P0 STG.E desc[UR14][R20.64], R63 ;  /* 0x0000003f14000986 */ /* 0x0003e2000c10190e */
[----:B------:R-:W-:Y:S01]  /*6010*/  IMAD.X R27, R14, 0x1, R23, P6 ;  /* 0x000000010e1b7824 */ /* 0x000fe200030e0617 */
[----:B------:R-:W-:-:S02]  /*6020*/  IADD3 R28, P0, R15, R24, RZ ;  /* 0x000000180f1c7210 */ /* 0x000fc40007f1e0ff */
        /* <DEDUP_REMOVED lines=46> */
[C---:B------:R-:W-:Y:S01]  /*6310*/  ISETP.GT.AND P0, PT, R11.reuse, 0x8, P0 ;  /* 0x000000080b00780c */ /* 0x040fe20000704270 */
[----:B------:R-:W-:Y:S01]  /*6320*/  IMAD.X R19, R16, 0x1, R23, P4 ;  /* 0x0000000110137824 */ /* 0x000fe200020e0617 */
[----:B------:R-:W-:Y:S01]  /*6330*/  @P5 STG.E desc[UR14][R28.64], R73 ;  /* 0x000000491c005986 */ /* 0x000fe2000c10190e */
[----:B------:R-:W-:-:S02]  /*6340*/  ISETP.GT.AND P4, PT, R11, RZ, P1 ;  /* 0x000000ff0b00720c */ /* 0x000fc40000f84270 */
[----:B-1----:R-:W-:Y:S01]  /*6350*/  IADD3 R20, P5, R17, R24, RZ ;  /* 0x0000001811147210 */ /* 0x002fe20007fbe0ff */
[----:B------:R1:W-:Y:S01]  /*6360*/  @P2 STG.E desc[UR14][R18.64], R33 ;  /* 0x0000002112002986 */ /* 0x0003e2000c10190e */
[----:B------:R-:W-:Y:S01]  /*6370*/  IADD3 R22, P6, R15, R26, RZ ;  /* 0x0000001a0f167210 */ /* 0x000fe20007fde0ff */
[-C--:B0-----:R-:W-:Y:S01]  /*6380*/  FMUL R31, R76, R9.reuse ;  /* 0x000000094c1f7220 */ /* 0x081fe20000400000 */
[----:B------:R-:W-:Y:S01]  /*6390*/  ISETP.GT.AND P2, PT, R13, 0x69, PT ;  /* 0x000000690d00780c */ /* 0x000fe20003f44270 */
[----:B------:R-:W-:Y:S01]  /*63a0*/  IMAD.X R21, R16, 0x1, R25, P5 ;  /* 0x0000000110157824 */ /* 0x000fe200028e0619 */
[C---:B------:R-:W-:Y:S01]  /*63b0*/  ISETP.GT.AND P1, PT, R11.reuse, 0x8, P1 ;  /* 0x000000080b00780c */ /* 0x040fe20000f24270 */
[----:B------:R-:W-:Y:S01]  /*63c0*/  IMAD.X R23, R14, 0x1, R27, P6 ;  /* 0x000000010e177824 */ /* 0x000fe200030e061b */
[----:B------:R-:W-:Y:S02]  /*63d0*/  ISETP.GT.AND P5, PT, R11, RZ, P2 ;  /* 0x000000ff0b00720c */ /* 0x000fe400017a4270 */
[----:B------:R0:W-:Y:S01]  /*63e0*/  @P0 STG.E desc[UR14][R20.64], R75 ;  /* 0x0000004b14000986 */ /* 0x0001e2000c10190e */
[----:B------:R-:W-:Y:S01]  /*63f0*/  IADD3 R24, P0, R15, R28, RZ ;  /* 0x0000001c0f187210 */ /* 0x000fe20007f1e0ff */
[----:B-1----:R-:W-:-:S02]  /*6400*/  FMUL R33, R78, R9 ;  /* 0x000000094e217220 */ /* 0x002fc40000400000 */
[----:B------:R1:W-:Y:S01]  /*6410*/  @P4 STG.E desc[UR14][R22.64], R31 ;  /* 0x0000001f16004986 */ /* 0x0003e2000c10190e */
[----:B------:R-:W-:Y:S01]  /*6420*/  IADD3 R18, P4, R17, R26, RZ ;  /* 0x0000001a11127210 */ /* 0x000fe20007f9e0ff */
[----:B------:R-:W-:Y:S01]  /*6430*/  IMAD.X R25, R14, 0x1, R29, P0 ;  /* 0x000000010e197824 */ /* 0x000fe200000e061d */
[----:B------:R-:W-:Y:S02]  /*6440*/  ISETP.GT.AND P0, PT, R13, 0x70, PT ;  /* 0x000000700d00780c */ /* 0x000fe40003f04270 */
[----:B------:R-:W-:Y:S01]  /*6450*/  ISETP.GT.AND P2, PT, R11, 0x8, P2 ;  /* 0x000000080b00780c */ /* 0x000fe20001744270 */
[C---:B------:R-:W-:Y:S01]  /*6460*/  IMAD.X R19, R16.reuse, 0x1, R27, P4 ;  /* 0x0000000110137824 */ /* 0x040fe200020e061b */
[----:B------:R-:W-:Y:S01]  /*6470*/  @P5 STG.E desc[UR14][R24.64], R77 ;  /* 0x0000004d18005986 */ /* 0x000fe2000c10190e */
[----:B0-----:R-:W-:Y:S02]  /*6480*/  IADD3 R20, P5, R17, R28, RZ ;  /* 0x0000001c11147210 */ /* 0x001fe40007fbe0ff */
[----:B------:R-:W-:Y:S01]  /*6490*/  ISETP.GT.AND P4, PT, R11, RZ, P0 ;  /* 0x000000ff0b00720c */ /* 0x000fe20000784270 */
[----:B------:R0:W-:Y:S01]  /*64a0*/  @P1 STG.E desc[UR14][R18.64], R33 ;  /* 0x0000002112001986 */ /* 0x0001e2000c10190e */
[----:B------:R-:W-:Y:S01]  /*64b0*/  ISETP.GT.AND P1, PT, R13, 0x71, PT ;  /* 0x000000710d00780c */ /* 0x000fe20003f24270 */
[----:B------:R-:W-:Y:S01]  /*64c0*/  IMAD.X R21, R16, 0x1, R29, P5 ;  /* 0x0000000110157824 */ /* 0x000fe200028e061d */
[----:B------:R-:W-:Y:S01]  /*64d0*/  IADD3 R26, P6, R15, R22, RZ ;  /* 0x000000160f1a7210 */ /* 0x000fe20007fde0ff */
[----:B-1----:R-:W-:Y:S01]  /*64e0*/  FMUL R31, R80, R9 ;  /* 0x00000009501f7220 */ /* 0x002fe20000400000 */
[----:B------:R-:W-:-:S02]  /*64f0*/  ISETP.GT.AND P5, PT, R11, RZ, P1 ;  /* 0x000000ff0b00720c */ /* 0x000fc40000fa4270 */
[----:B------:R1:W-:Y:S01]  /*6500*/  @P2 STG.E desc[UR14][R20.64], R79 ;  /* 0x0000004f14002986 */ /* 0x0003e2000c10190e */
[----:B------:R-:W-:Y:S01]  /*6510*/  IMAD.X R27, R14, 0x1, R23, P6 ;  /* 0x000000010e1b7824 */ /* 0x000fe200030e0617 */
[----:B------:R-:W-:Y:S02]  /*6520*/  ISETP.GT.AND P6, PT, R11, 0x8, P0 ;  /* 0x000000080b00780c */ /* 0x000fe400007c4270 */
[----:B------:R-:W-:Y:S01]  /*6530*/  IADD3 R28, P0, R15, R24, RZ ;  /* 0x000000180f1c7210 */ /* 0x000fe20007f1e0ff */
[----:B0-----:R-:W-:Y:S01]  /*6540*/  FMUL R33, R82, R9 ;  /* 0x0000000952217220 */ /* 0x001fe20000400000 */
[----:B------:R0:W-:Y:S01]  /*6550*/  @P4 STG.E desc[UR14][R26.64], R31 ;  /* 0x0000001f1a004986 */ /* 0x0001e2000c10190e */
[----:B------:R-:W-:Y:S02]  /*6560*/  IADD3 R18, P2, R17, R22, RZ ;  /* 0x0000001611127210 */ /* 0x000fe40007f5e0ff */
[----:B------:R-:W-:Y:S01]  /*6570*/  IMAD.X R29, R14, 0x1, R25, P0 ;  /* 0x000000010e1d7824 */ /* 0x000fe200000e0619 */
[----:B------:R-:W-:-:S02]  /*6580*/  ISETP.GT.AND P0, PT, R13, 0x78, PT ;  /* 0x000000780d00780c */ /* 0x000fc40003f04270 */
[----:B-1----:R-:W-:Y:S01]  /*6590*/  IADD3 R20, P4, R17, R24, RZ ;  /* 0x0000001811147210 */ /* 0x002fe20007f9e0ff */
[C---:B------:R-:W-:Y:S01]  /*65a0*/  IMAD.X R19, R16.reuse, 0x1, R23, P2 ;  /* 0x0000000110137824 */ /* 0x040fe200010e0617 */
[----:B------:R1:W-:Y:S01]  /*65b0*/  @P5 STG.E desc[UR14][R28.64], R81 ;  /* 0x000000511c005986 */ /* 0x0003e2000c10190e */
[-C--:B------:R-:W-:Y:S02]  /*65c0*/  IADD3 R22, P5, R15, R26.reuse, RZ ;  /* 0x0000001a0f167210 */ /* 0x080fe40007fbe0ff */
[----:B------:R-:W-:Y:S01]  /*65d0*/  IMAD.X R21, R16, 0x1, R25, P4 ;  /* 0x0000000110157824 */ /* 0x000fe200020e0619 */
[----:B0-----:R-:W-:Y:S01]  /*65e0*/  IADD3 R26, P4, R17, R26, RZ ;  /* 0x0000001a111a7210 */ /* 0x001fe20007f9e0ff */
[----:B------:R1:W-:Y:S01]  /*65f0*/  @P6 STG.E desc[UR14][R18.64], R33 ;  /* 0x0000002112006986 */ /* 0x0003e2000c10190e */
[----:B------:R-:W-:Y:S01]  /*6600*/  ISETP.GT.AND P2, PT, R13, 0x79, PT ;  /* 0x000000790d00780c */ /* 0x000fe20003f44270 */
[--C-:B------:R-:W-:Y:S01]  /*6610*/  IMAD.X R23, R14, 0x1, R27.reuse, P5 ;  /* 0x000000010e177824 */ /* 0x100fe200028e061b */
[C---:B------:R-:W-:Y:S01]  /*6620*/  ISETP.GT.AND P1, PT, R11.reuse, 0x8, P1 ;  /* 0x000000080b00780c */ /* 0x040fe20000f24270 */
[----:B------:R-:W-:Y:S01]  /*6630*/  IMAD.X R27, R16, 0x1, R27, P4 ;  /* 0x00000001101b7824 */ /* 0x000fe200020e061b */
[----:B------:R-:W-:Y:S01]  /*6640*/  ISETP.GT.AND P6, PT, R11, RZ, P0 ;  /* 0x000000ff0b00720c */ /* 0x000fe200007c4270 */
[----:B------:R-:W-:Y:S01]  /*6650*/  FMUL R13, R86, R9 ;  /* 0x00000009560d7220 */ /* 0x000fe20000400000 */
[----:B------:R-:W-:-:S02]  /*6660*/  IADD3 R24, P5, R15, R28, RZ ;  /* 0x0000001c0f187210 */ /* 0x000fc40007fbe0ff */
[C---:B------:R-:W-:Y:S02]  /*6670*/  ISETP.GT.AND P4, PT, R11.reuse, RZ, P2 ;  /* 0x000000ff0b00720c */ /* 0x040fe40001784270 */
[C---:B------:R-:W-:Y:S01]  /*6680*/  ISETP.GT.AND P0, PT, R11.reuse, 0x8, P0 ;  /* 0x000000080b00780c */ /* 0x040fe20000704270 */
[--C-:B------:R-:W-:Y:S01]  /*6690*/  IMAD.X R25, R14, 0x1, R29.reuse, P5 ;  /* 0x000000010e197824 */ /* 0x100fe200028e061d */
[----:B------:R-:W-:Y:S01]  /*66a0*/  ISETP.GT.AND P2, PT, R11, 0x8, P2 ;  /* 0x000000080b00780c */ /* 0x000fe20001744270 */
[----:B------:R-:W-:Y:S01]  /*66b0*/  FMUL R11, R84, R9 ;  /* 0x00000009540b7220 */ /* 0x000fe20000400000 */
[----:B------:R-:W-:Y:S01]  /*66c0*/  IADD3 R14, P5, R17, R28, RZ ;  /* 0x0000001c110e7210 */ /* 0x000fe20007fbe0ff */
[----:B------:R1:W-:Y:S04]  /*66d0*/  @P1 STG.E desc[UR14][R20.64], R83 ;  /* 0x0000005314001986 */ /* 0x0003e8000c10190e */
[----:B------:R-:W-:Y:S01]  /*66e0*/  IMAD.X R15, R16, 0x1, R29, P5 ;  /* 0x00000001100f7824 */ /* 0x000fe200028e061d */
[----:B------:R1:W-:Y:S04]  /*66f0*/  @P6 STG.E desc[UR14][R22.64], R11 ;  /* 0x0000000b16006986 */ /* 0x0003e8000c10190e */
[----:B------:R1:W-:Y:S04]  /*6700*/  @P4 STG.E desc[UR14][R24.64], R85 ;  /* 0x0000005518004986 */ /* 0x0003e8000c10190e */
[----:B------:R1:W-:Y:S04]  /*6710*/  @P0 STG.E desc[UR14][R26.64], R13 ;  /* 0x0000000d1a000986 */ /* 0x0003e8000c10190e */
[----:B------:R1:W-:Y:S02]  /*6720*/  @P2 STG.E desc[UR14][R14.64], R87 ;  /* 0x000000570e002986 */ /* 0x0003e4000c10190e */
.L_x_150:
[----:B------:R-:W-:Y:S05]  /*6730*/  BSYNC B0 ;  /* 0x0000000000007941 */ /* 0x000fea0003800000 */
.L_x_26:
[----:B------:R-:W-:Y:S01]  /*6740*/  ULDC UR8, c[0x0][0xc] ;  /* 0x0000030000087ab9 */ /* 0x000fe20000000800 */
[----:B------:R-:W-:Y:S01]  /*6750*/  ULDC UR9, c[0x0][0x10] ;  /* 0x0000040000097ab9 */ /* 0x000fe20000000800 */
[----:B-1----:R-:W1:Y:S01]  /*6760*/  LDC R11, c[0x0][0x14] ;  /* 0x00000500ff0b7b82 */ /* 0x002e620000000800 */
[----:B------:R-:W-:Y:S01]  /*6770*/  UIMAD.WIDE.U32 UR8, UR8, UR9, URZ ;  /* 0x00000009080872a5 */ /* 0x000fe2000f8e003f */
[----:B----4-:R-:W-:Y:S02]  /*6780*/  IMAD.MOV.U32 R20, RZ, RZ, -0x1 ;  /* 0xffffffffff147424 */ /* 0x010fe400078e00ff */
[----:B0-2---:R-:W-:-:S03]  /*6790*/  IMAD.MOV.U32 R14, RZ, RZ, -0x1 ;  /* 0xffffffffff0e7424 */ /* 0x005fc600078e00ff */
[----:B-1----:R-:W-:-:S04]  /*67a0*/  IMAD.WIDE.U32 R2, R11, UR8, R2 ;  /* 0x000000080b027c25 */ /* 0x002fc8000f8e0002 */
[----:B------:R-:W-:Y:S01]  /*67b0*/  IMAD R11, R11, UR9, RZ ;  /* 0x000000090b0b7c24 */ /* 0x000fe2000f8e02ff */
[----:B------:R-:W-:Y:S02]  /*67c0*/  ULDC.64 UR8, c[0x0][0x750] ;  /* 0x0001d40000087ab9 */ /* 0x000fe40000000a00 */
[----:B------:R-:W-:Y:S01]  /*67d0*/  ISETP.GE.U32.AND P0, PT, R2, UR8, PT ;  /* 0x0000000802007c0c */ /* 0x000fe2000bf06070 */
[--C-:B------:R-:W-:Y:S01]  /*67e0*/  IMAD.IADD R3, R3, 0x1, R11.reuse ;  /* 0x0000000103037824 */ /* 0x100fe200078e020b */
[----:B------:R-:W-:-:S04]  /*67f0*/  PRMT R11, RZ, 0x7610, R11 ;  /* 0x00007610ff0b7816 */ /* 0x000fc8000000000b */
[----:B------:R-:W-:-:S13]  /*6800*/  ISETP.GE.U32.AND.EX P0, PT, R3, UR9, PT, P0 ;  /* 0x0000000903007c0c */ /* 0x000fda000bf06100 */
[----:B------:R-:W-:Y:S05]  /*6810*/  @P0 BRA `(.L_x_151) ;  /* 0x0000000400640947 */ /* 0x000fea0003800000 */
[----:B---3--:R-:W0:Y:S01]  /*6820*/  S2R R24, SR_CTAID.X ;  /* 0x0000000000187919 */ /* 0x008e220000002500 */
[----:B------:R-:W1:Y:S01]  /*6830*/  LDC.64 R18, c[0x0][0x728] ;  /* 0x0001ca00ff127b82 */ /* 0x000e620000000a00 */
[----:B------:R-:W-:Y:S01]  /*6840*/  ULDC UR7, c[0x0][0x150] ;  /* 0x0000540000077ab9 */ /* 0x000fe20000000800 */
[----:B------:R-:W-:Y:S01]  /*6850*/  IMAD.MOV.U32 R16, RZ, RZ, R2 ;  /* 0x000000ffff107224 */ /* 0x000fe200078e0002 */
[----:B------:R-:W2:Y:S01]  /*6860*/  S2R R26, SR_CTAID.Y ;  /* 0x00000000001a7919 */ /* 0x000ea20000002600 */
[----:B------:R-:W-:-:S04]  /*6870*/  IMAD.MOV.U32 R17, RZ, RZ, R3 ;  /* 0x000000ffff117224 */ /* 0x000fc800078e0003 */
[----:B------:R-:W3:Y:S08]  /*6880*/  LDC R27, c[0x0][0x144] ;  /* 0x00005100ff1b7b82 */ /* 0x000ef00000000800 */
[----:B------:R-:W4:Y:S08]  /*6890*/  LDC R20, c[0x0][0x730] ;  /* 0x0001cc00ff147b82 */ /* 0x000f300000000800 */
[----:B------:R-:W2:Y:S01]  /*68a0*/  LDC.64 R22, c[0x0][0x720] ;  /* 0x0001c800ff167b82 */ /* 0x000ea20000000a00 */
[----:B-1----:R-:W-:-:S04]  /*68b0*/  ISETP.NE.U32.AND P0, PT, R18, RZ, PT ;  /* 0x000000ff1200720c */ /* 0x002fc80003f05070 */
[----:B------:R-:W-:Y:S02]  /*68c0*/  ISETP.NE.AND.EX P0, PT, R19, RZ, PT, P0 ;  /* 0x000000ff1300720c */ /* 0x000fe40003f05300 */
[----:B0-----:R-:W-:-:S05]  /*68d0*/  I2FP.F32.U32 R11, R24 ;  /* 0x00000018000b7245 */ /* 0x001fca0000201000 */
[----:B------:R-:W-:-:S04]  /*68e0*/  FMUL R11, R11, UR7 ;  /* 0x000000070b0b7c20 */ /* 0x000fc80008400000 */
[----:B------:R0:W1:Y:S02]  /*68f0*/  F2I.U32.TRUNC.NTZ R25, R11 ;  /* 0x0000000b00197305 */ /* 0x000064000020f000 */
[----:B---34-:R-:W-:Y:S05]  /*6900*/  @!P0 BRA `(.L_x_152) ;  /* 0x0000000000288947 */ /* 0x018fea0003800000 */
[----:B0-----:R-:W0:Y:S02]  /*6910*/  LDC R11, c[0x0][0x734] ;  /* 0x0001cd00ff0b7b82 */ /* 0x001e240000000800 */
        /* <DEDUP_REMOVED lines=9> */
.L_x_152:
[-CC-:B------:R-:W-:Y:S01]  /*69b0*/  SHF.R.U64 R21, R16, R20.reuse, R17.reuse ;  /* 0x0000001410157219 */ /* 0x180fe20000001211 */
[----:B------:R-:W3:Y:S01]  /*69c0*/  LDC.64 R32, c[0x0][0x740] ;  /* 0x0001d000ff207b82 */ /* 0x000ee20000000a00 */
[----:B0-----:R-:W-:Y:S01]  /*69d0*/  SHF.R.U32.HI R11, RZ, R20, R17 ;  /* 0x00000014ff0b7219 */ /* 0x001fe20000011611 */
[----:B-1----:R-:W-:Y:S01]  /*69e0*/  IMAD.MOV R25, RZ, RZ, -R25 ;  /* 0x000000ffff197224 */ /* 0x002fe200078e0a19 */
[----:B------:R-:W-:Y:S01]  /*69f0*/  IADD3 R15, P0, RZ, -R21, RZ ;  /* 0x80000015ff0f7210 */ /* 0x000fe20007f1e0ff */
[----:B------:R-:W-:Y:S02]  /*6a00*/  ULDC UR7, c[0x0][0x154] ;  /* 0x0000550000077ab9 */ /* 0x000fe40000000800 */
[----:B------:R-:W-:Y:S02]  /*6a10*/  IMAD R27, R27, R25, R24 ;  /* 0x000000191b1b7224 */ /* 0x000fe400078e0218 */
[----:B------:R-:W0:Y:S01]  /*6a20*/  LDC R16, c[0x0][0x718] ;  /* 0x0001c600ff107b82 */ /* 0x000e220000000800 */
[----:B------:R-:W-:-:S02]  /*6a30*/  IMAD.X R11, RZ, RZ, ~R11, P0 ;  /* 0x000000ffff0b7224 */ /* 0x000fc400000e0e0b */
[----:B--2---:R-:W-:-:S04]  /*6a40*/  IMAD.WIDE.U32 R12, R15, R22, R2 ;  /* 0x000000160f0c7225 */ /* 0x004fc800078e0002 */
[----:B------:R-:W-:Y:S01]  /*6a50*/  IMAD R14, R11, R22, RZ ;  /* 0x000000160b0e7224 */ /* 0x000fe200078e02ff */
[----:B------:R-:W1:Y:S03]  /*6a60*/  LDC R28, c[0x0][0x708] ;  /* 0x0001c200ff1c7b82 */ /* 0x000e660000000800 */
[----:B------:R-:W-:Y:S02]  /*6a70*/  IMAD R11, R15, R23, R14 ;  /* 0x000000170f0b7224 */ /* 0x000fe400078e020e */
[----:B------:R-:W-:Y:S02]  /*6a80*/  IMAD.MOV.U32 R15, RZ, RZ, 0x1 ;  /* 0x00000001ff0f7424 */ /* 0x000fe400078e00ff */
[----:B------:R-:W-:Y:S01]  /*6a90*/  IMAD.IADD R11, R13, 0x1, R11 ;  /* 0x000000010d0b7824 */ /* 0x000fe200078e020b */
[----:B------:R-:W2:Y:S01]  /*6aa0*/  LDC R30, c[0x0][0x758] ;  /* 0x0001d600ff1e7b82 */ /* 0x000ea20000000800 */
[----:B------:R-:W-:-:S02]  /*6ab0*/  I2FP.F32.U32 R13, R26 ;  /* 0x0000001a000d7245 */ /* 0x000fc40000201000 */
[----:B---3--:R-:W-:-:S03]  /*6ac0*/  ISETP.NE.U32.AND P0, PT, R32, RZ, PT ;  /* 0x000000ff2000720c */ /* 0x008fc60003f05070 */
[----:B------:R-:W-:Y:S01]  /*6ad0*/  FMUL R14, R13, UR7 ;  /* 0x000000070d0e7c20 */ /* 0x000fe20008400000 */
[----:B------:R-:W-:Y:S01]  /*6ae0*/  ISETP.NE.AND.EX P0, PT, R33, RZ, PT, P0 ;  /* 0x000000ff2100720c */ /* 0x000fe20003f05300 */
[----:B------:R-:W3:Y:S01]  /*6af0*/  LDC R25, c[0x0][0x148] ;  /* 0x00005200ff197b82 */ /* 0x000ee20000000800 */
[-CC-:B0-----:R-:W-:Y:S01]  /*6b00*/  SHF.R.U64 R20, R12, R16.reuse, R11.reuse ;  /* 0x000000100c147219 */ /* 0x181fe2000000120b */
[----:B------:R0:W4:Y:S01]  /*6b10*/  F2I.U32.TRUNC.NTZ R23, R14 ;  /* 0x0000000e00177305 */ /* 0x000122000020f000 */
[----:B------:R-:W-:Y:S01]  /*6b20*/  SHF.R.U32.HI R11, RZ, R16, R11 ;  /* 0x00000010ff0b7219 */ /* 0x000fe2000001160b */
[----:B------:R-:W-:-:S04]  /*6b30*/  IMAD.MOV.U32 R13, RZ, RZ, -0x1 ;  /* 0xffffffffff0d7424 */ /* 0x000fc800078e00ff */
[----:B------:R-:W0:Y:S01]  /*6b40*/  LDC R24, c[0x0][0x700] ;  /* 0x0001c000ff187b82 */ /* 0x000e220000000800 */
[-CC-:B-1----:R-:W-:Y:S02]  /*6b50*/  SHF.R.U64 R18, R20, R28.reuse, R11.reuse ;  /* 0x0000001c14127219 */ /* 0x182fe4000000120b */
[----:B------:R-:W-:-:S05]  /*6b60*/  SHF.R.U32.HI R11, RZ, R28, R11 ;  /* 0x0000001cff0b7219 */ /* 0x000fca000001160b */
[----:B------:R-:W1:Y:S01]  /*6b70*/  LDC R31, c[0x0][0x748] ;  /* 0x0001d200ff1f7b82 */ /* 0x000e620000000800 */
[-C--:B--2---:R-:W-:Y:S02]  /*6b80*/  SHF.L.U32 R12, R13, R30.reuse, RZ ;  /* 0x0000001e0d0c7219 */ /* 0x084fe400000006ff */
[-CC-:B------:R-:W-:Y:S02]  /*6b90*/  SHF.R.U64 R22, R18, R30.reuse, R11.reuse ;  /* 0x0000001e12167219 */ /* 0x180fe4000000120b */
[----:B------:R-:W-:Y:S02]  /*6ba0*/  SHF.R.U32.HI R13, RZ, R30, R11 ;  /* 0x0000001eff0d7219 */ /* 0x000fe4000001160b */
[----:B------:R-:W-:Y:S01]  /*6bb0*/  LOP3.LUT R29, RZ, R12, RZ, 0x33, !PT ;  /* 0x0000000cff1d7212 */ /* 0x000fe200078e33ff */
[----:B------:R-:W2:Y:S01]  /*6bc0*/  LDC R34, c[0x0][0x738] ;  /* 0x0001ce00ff227b82 */ /* 0x000ea20000000800 */
[----:B------:R-:W-:Y:S01]  /*6bd0*/  SHF.L.U32 R30, R15, R30, RZ ;  /* 0x0000001e0f1e7219 */ /* 0x000fe200000006ff */
[----:B------:R-:W-:-:S06]  /*6be0*/  IMAD.MOV.U32 R12, RZ, RZ, R22 ;  /* 0x000000ffff0c7224 */ /* 0x000fcc00078e0016 */
[----:B------:R-:W0:Y:S01]  /*6bf0*/  LDC R35, c[0x0][0x710] ;  /* 0x0001c400ff237b82 */ /* 0x000e220000000800 */
[----:B----4-:R-:W-:Y:S05]  /*6c00*/  @!P0 BRA `(.L_x_153) ;  /* 0x0000000000288947 */ /* 0x010fea0003800000 */
[----:B------:R-:W4:Y:S02]  /*6c10*/  LDC R11, c[0x0][0x74c] ;  /* 0x0001d300ff0b7b82 */ /* 0x000f240000000800 */
[----:B----4-:R-:W-:-:S05]  /*6c20*/  IADD3 R11, P0, R22, R11, RZ ;  /* 0x0000000b160b7210 */ /* 0x010fca0007f1e0ff */
[----:B------:R-:W-:-:S04]  /*6c30*/  IMAD.X R19, RZ, RZ, R13, P0 ;  /* 0x000000ffff137224 */ /* 0x000fc800000e060d */
[----:B------:R-:W-:-:S04]  /*6c40*/  IMAD.WIDE.U32 R12, R19, R32, RZ ;  /* 0x00000020130c7225 */ /* 0x000fc800078e00ff */
[----:B0-----:R-:W-:-:S04]  /*6c50*/  IMAD.WIDE.U32 R14, P0, R11, R33, R12 ;  /* 0x000000210b0e7225 */ /* 0x001fc8000780000c */
[----:B------:R-:W-:-:S04]  /*6c60*/  IMAD.WIDE.U32 R12, R11, R32, RZ ;  /* 0x000000200b0c7225 */ /* 0x000fc800078e00ff */
[----:B------:R-:W-:Y:S01]  /*6c70*/  IMAD.X R17, RZ, RZ, RZ, P0 ;  /* 0x000000ffff117224 */ /* 0x000fe200000e06ff */
[----:B------:R-:W-:Y:S01]  /*6c80*/  IADD3 RZ, P0, R13, R14, RZ ;  /* 0x0000000e0dff7210 */ /* 0x000fe20007f1e0ff */
[----:B------:R-:W-:-:S04]  /*6c90*/  IMAD.MOV.U32 R16, RZ, RZ, R15 ;  /* 0x000000ffff107224 */ /* 0x000fc800078e000f */
[----:B------:R-:W-:-:S08]  /*6ca0*/  IMAD.WIDE.U32.X R12, R19, R33, R16, P0 ;  /* 0x00000021130c7225 */ /* 0x000fd000000e0410 */
.L_x_153:
[----:B-1----:R-:W-:Y:S01]  /*6cb0*/  SHF.R.U64 R11, R12, R31, R13 ;  /* 0x0000001f0c0b7219 */ /* 0x002fe2000000120d */
[----:B0-----:R-:W-:Y:S01]  /*6cc0*/  VIADD R15, R24, 0xffffffff ;  /* 0xffffffff180f7836 */ /* 0x001fe20000000000 */
[----:B------:R-:W-:Y:S01]  /*6cd0*/  LOP3.LUT R12, R18, R29, RZ, 0xc0, !PT ;  /* 0x0000001d120c7212 */ /* 0x000fe200078ec0ff */
[----:B------:R-:W-:Y:S02]  /*6ce0*/  IMAD.MOV R23, RZ, RZ, -R23 ;  /* 0x000000ffff177224 */ /* 0x000fe400078e0a17 */
[----:B------:R-:W-:Y:S01]  /*6cf0*/  IMAD.MOV R13, RZ, RZ, -R11 ;  /* 0x000000ffff0d7224 */ /* 0x000fe200078e0a0b */
[----:B------:R-:W-:Y:S01]  /*6d00*/  LOP3.LUT R20, R20, R15, RZ, 0xc0, !PT ;  /* 0x0000000f14147212 */ /* 0x000fe200078ec0ff */
[----:B------:R-:W-:Y:S02]  /*6d10*/  IMAD R12, R30, R11, R12 ;  /* 0x0000000b1e0c7224 */ /* 0x000fe400078e020c */
[----:B---3--:R-:W-:Y:S02]  /*6d20*/  @P3 IMAD R27, R25, R23, R26 ;  /* 0x00000017191b3224 */ /* 0x008fe400078e021a */
[----:B--2---:R-:W-:-:S02]  /*6d30*/  IMAD R11, R13, R34, R22 ;  /* 0x000000220d0b7224 */ /* 0x004fc400078e0216 */
[----:B------:R-:W-:Y:S02]  /*6d40*/  IMAD R12, R12, R35, R27 ;  /* 0x000000230c0c7224 */ /* 0x000fe400078e021b */
[----:B------:R-:W-:Y:S02]  /*6d50*/  IMAD.MOV.U32 R14, RZ, RZ, 0x1 ;  /* 0x00000001ff0e7424 */ /* 0x000fe400078e00ff */
[----:B------:R-:W-:-:S03]  /*6d60*/  IMAD R13, R11, R24, R20 ;  /* 0x000000180b0d7224 */ /* 0x000fc600078e0214 */
[----:B------:R-:W-:Y:S01]  /*6d70*/  PRMT R11, R14, 0x7610, R11 ;  /* 0x000076100e0b7816 */ /* 0x000fe2000000000b */
[----:B------:R-:W-:Y:S01]  /*6d80*/  IMAD.MOV.U32 R14, RZ, RZ, R21 ;  /* 0x000000ffff0e7224 */ /* 0x000fe200078e0015 */
[----:B------:R-:W-:Y:S02]  /*6d90*/  SEL R20, R13, R12, !P3 ;  /* 0x0000000c0d147207 */ /* 0x000fe40005800000 */
[----:B------:R-:W-:-:S07]  /*6da0*/  SEL R12, R12, R13, !P3 ;  /* 0x0000000d0c0c7207 */ /* 0x000fce0005800000 */
.L_x_151:
[----:B------:R-:W-:Y:S01]  /*6db0*/  LOP3.LUT P0, RZ, R11, 0xff, RZ, 0xc0, !PT ;  /* 0x000000ff0bff7812 */ /* 0x000fe2000780c0ff */
[----:B------:R-:W-:-:S12]  /*6dc0*/  IMAD.MOV.U32 R16, RZ, RZ, R12 ;  /* 0x000000ffff107224 */ /* 0x000fd800078e000c */
[----:B------:R-:W-:Y:S05]  /*6dd0*/  @P0 BRA `(.L_x_154) ;  /* 0xffffffa400380947 */ /* 0x000fea000383ffff */
[----:B------:R-:W-:Y:S05]  /*6de0*/  EXIT ;  /* 0x000000000000794d */ /* 0x000fea0003800000 */
.L_x_8:
[----:B0-----:R-:W-:Y:S01]  /*6df0*/  ULDC.64 UR4, c[0x0][0x750] ;  /* 0x0001d40000047ab9 */ /* 0x001fe20000000a00 */
        /* <DEDUP_REMOVED lines=25> */
.L_x_156:
[----:B------:R-:W0:Y:S01]  /*6f90*/  LDC.64 R28, c[0x0][0x740] ;  /* 0x0001d000ff1c7b82 */ /* 0x000e220000000a00 */
[-CC-:B------:R-:W-:Y:S01]  /*6fa0*/  SHF.R.U64 R18, R16, R8.reuse, R17.reuse ;  /* 0x0000000810127219 */ /* 0x180fe20000001211 */
[----:B------:R-:W-:Y:S01]  /*6fb0*/  IMAD.MOV.U32 R27, RZ, RZ, 0x1 ;  /* 0x00000001ff1b7424 */ /* 0x000fe200078e00ff */
[----:B------:R-:W-:Y:S02]  /*6fc0*/  SHF.R.U32.HI R5, RZ, R8, R17 ;  /* 0x00000008ff057219 */ /* 0x000fe40000011611 */
[----:B------:R-:W-:-:S03]  /*6fd0*/  IADD3 R15, P0, RZ, -R18, RZ ;  /* 0x80000012ff0f7210 */ /* 0x000fc60007f1e0ff */
[----:B------:R-:W1:Y:S02]  /*6fe0*/  LDC R14, c[0x0][0x718] ;  /* 0x0001c600ff0e7b82 */ /* 0x000e640000000800 */
[----:B------:R-:W-:Y:S02]  /*6ff0*/  IMAD.X R5, RZ, RZ, ~R5, P0 ;  /* 0x000000ffff057224 */ /* 0x000fe400000e0e05 */
[----:B------:R-:W-:-:S04]  /*7000*/  IMAD.WIDE.U32 R6, R15, R24, R2 ;  /* 0x000000180f067225 */ /* 0x000fc800078e0002 */
[----:B------:R-:W2:Y:S01]  /*7010*/  LDC R16, c[0x0][0x708] ;  /* 0x0001c200ff107b82 */ /* 0x000ea20000000800 */
[----:B------:R-:W-:-:S04]  /*7020*/  IMAD R8, R5, R24, RZ ;  /* 0x0000001805087224 */ /* 0x000fc800078e02ff */
[----:B------:R-:W-:-:S03]  /*7030*/  IMAD R5, R15, R25, R8 ;  /* 0x000000190f057224 */ /* 0x000fc600078e0208 */
[----:B------:R-:W3:Y:S01]  /*7040*/  LDC R26, c[0x0][0x758] ;  /* 0x0001d600ff1a7b82 */ /* 0x000ee20000000800 */
[----:B------:R-:W-:Y:S01]  /*7050*/  IMAD.IADD R5, R7, 0x1, R5 ;  /* 0x0000000107057824 */ /* 0x000fe200078e0205 */
[----:B0-----:R-:W-:Y:S01]  /*7060*/  ISETP.NE.U32.AND P0, PT, R28, RZ, PT ;  /* 0x000000ff1c00720c */ /* 0x001fe20003f05070 */
[----:B------:R-:W-:-:S03]  /*7070*/  IMAD.MOV.U32 R7, RZ, RZ, -0x1 ;  /* 0xffffffffff077424 */ /* 0x000fc600078e00ff */
        /* <DEDUP_REMOVED lines=8> */
[-C--:B---3--:R-:W-:Y:S02]  /*7100*/  SHF.L.U32 R6, R7, R26.reuse, RZ ;  /* 0x0000001a07067219 */ /* 0x088fe400000006ff */
[--C-:B------:R-:W-:Y:S02]  /*7110*/  SHF.R.U64 R24, R20, R26, R5.reuse ;  /* 0x0000001a14187219 */ /* 0x100fe40000001205 */
[----:B------:R-:W-:Y:S02]  /*7120*/  LOP3.LUT R31, RZ, R6, RZ, 0x33, !PT ;  /* 0x00000006ff1f7212 */ /* 0x000fe400078e33ff */
[----:B------:R-:W-:Y:S01]  /*7130*/  SHF.R.U32.HI R7, RZ, R26, R5 ;  /* 0x0000001aff077219 */ /* 0x000fe20000011605 */
[----:B------:R-:W3:Y:S01]  /*7140*/  LDC R30, c[0x0][0x710] ;  /* 0x0001c400ff1e7b82 */ /* 0x000ee20000000800 */
[----:B------:R-:W-:Y:S01]  /*7150*/  IMAD.MOV.U32 R6, RZ, RZ, R24 ;  /* 0x000000ffff067224 */ /* 0x000fe200078e0018 */
[----:B------:R-:W-:Y:S06]  /*7160*/  @!P0 BRA `(.L_x_157) ;  /* 0x0000000000288947 */ /* 0x000fec0003800000 */
        /* <DEDUP_REMOVED lines=10> */
.L_x_157:
[----:B-1----:R-:W-:Y:S01]  /*7210*/  SHF.R.U64 R6, R6, R23, R7 ;  /* 0x0000001706067219 */ /* 0x002fe20000001207 */
[----:B0-----:R-:W-:Y:S01]  /*7220*/  VIADD R15, R21, 0xffffffff ;  /* 0xffffffff150f7836 */ /* 0x001fe20000000000 */
[----:B------:R-:W-:Y:S01]  /*7230*/  SHF.L.U32 R7, R27, R26, RZ ;  /* 0x0000001a1b077219 */ /* 0x000fe200000006ff */
[----:B------:R-:W-:Y:S01]  /*7240*/  @P3 IMAD R12, R13, R22, R10 ;  /* 0x000000160d0c3224 */ /* 0x000fe200078e020a */
[----:B------:R-:W-:Y:S01]  /*7250*/  LOP3.LUT R5, R20, R31, RZ, 0xc0, !PT ;  /* 0x0000001f14057212 */ /* 0x000fe200078ec0ff */
[----:B------:R-:W-:Y:S01]  /*7260*/  IMAD.MOV R11, RZ, RZ, -R6 ;  /* 0x000000ffff0b7224 */ /* 0x000fe200078e0a06 */
[----:B------:R-:W-:Y:S01]  /*7270*/  LOP3.LUT R8, R8, R15, RZ, 0xc0, !PT ;  /* 0x0000000f08087212 */ /* 0x000fe200078ec0ff */
[----:B------:R-:W-:Y:S02]  /*7280*/  IMAD.MOV.U32 R16, RZ, RZ, R18 ;  /* 0x000000ffff107224 */ /* 0x000fe400078e0012 */
[----:B------:R-:W-:Y:S02]  /*7290*/  IMAD R7, R7, R6, R5 ;  /* 0x0000000607077224 */ /* 0x000fe400078e0205 */
[----:B--2---:R-:W-:-:S02]  /*72a0*/  IMAD R5, R11, R25, R24 ;  /* 0x000000190b057224 */ /* 0x004fc400078e0218 */
[----:B---3--:R-:W-:Y:S02]  /*72b0*/  IMAD R6, R7, R30, R12 ;  /* 0x0000001e07067224 */ /* 0x008fe400078e020c */
[----:B------:R-:W-:Y:S02]  /*72c0*/  IMAD.MOV.U32 R7, RZ, RZ, 0x1 ;  /* 0x00000001ff077424 */ /* 0x000fe400078e00ff */
[----:B------:R-:W-:-:S03]  /*72d0*/  IMAD R11, R5, R21, R8 ;  /* 0x00000015050b7224 */ /* 0x000fc600078e0208 */
[----:B------:R-:W-:Y:S02]  /*72e0*/  PRMT R5, R7, 0x7610, R5 ;  /* 0x0000761007057816 */ /* 0x000fe40000000005 */
[----:B------:R-:W-:Y:S02]  /*72f0*/  SEL R7, R11, R6, !P3 ;  /* 0x000000060b077207 */ /* 0x000fe40005800000 */
[----:B------:R-:W-:-:S07]  /*7300*/  SEL R6, R6, R11, !P3 ;  /* 0x0000000b06067207 */ /* 0x000fce0005800000 */
.L_x_155:
[----:B------:R-:W-:-:S08]  /*7310*/  NOP ;  /* 0x0000000000007918 */ /* 0x000fd00000000000 */
[----:B------:R-:W0:-:S00]  /*7320*/  USETMAXREG.DEALLOC.CTAPOOL 0x28 ;  /* 0x00000028000079c8 */ /* 0x000e0000080e0500 */
[----:B0-----:R-:W-:-:S13]  /*7330*/  ISETP.NE.AND P0, PT, R9, RZ, PT ;  /* 0x000000ff0900720c */ /* 0x001fda0003f05270 */
[----:B------:R-:W-:Y:S05]  /*7340*/  @P0 EXIT ;  /* 0x000000000000094d */ /* 0x000fea0003800000 */
[----:B------:R-:W-:Y:S01]  /*7350*/  LOP3.LUT P0, RZ, R5, 0xff, RZ, 0xc0, !PT ;  /* 0x000000ff05ff7812 */ /* 0x000fe2000780c0ff */
[----:B------:R-:W-:Y:S02]  /*7360*/  IMAD.MOV.U32 R5, RZ, RZ, 0x1 ;  /* 0x00000001ff057424 */ /* 0x000fe400078e00ff */
[----:B------:R-:W-:-:S10]  /*7370*/  IMAD.MOV.U32 R17, RZ, RZ, RZ ;  /* 0x000000ffff117224 */ /* 0x000fd400078e00ff */
[----:B------:R-:W-:Y:S05]  /*7380*/  @!P0 BRA `(.L_x_158) ;  /* 0x0000000c006c8947 */ /* 0x000fea0003800000 */
[----:B------:R-:W0:Y:S01]  /*7390*/  LDC R5, c[0x0][0x28c] ;  /* 0x0000a300ff057b82 */ /* 0x000e220000000800 */
[----:B------:R-:W1:Y:S01]  /*73a0*/  S2R R11, SR_CgaCtaId ;  /* 0x00000000000b7919 */ /* 0x000e620000008800 */
[----:B------:R-:W-:Y:S01]  /*73b0*/  ULDC UR5, c[0x0][0x758] ;  /* 0x0001d60000057ab9 */ /* 0x000fe20000000800 */
[----:B------:R-:W-:Y:S01]  /*73c0*/  UMOV UR7, 0xffffffff ;  /* 0xffffffff00077882 */ /* 0x000fe20000000000 */
[----:B------:R-:W-:Y:S01]  /*73d0*/  ULDC UR6, c[0x0][0xc] ;  /* 0x0000030000067ab9 */ /* 0x000fe20000000800 */
[----:B------:R-:W-:Y:S01]  /*73e0*/  USHF.L.U32 UR9, UR7, UR5, URZ ;  /* 0x0000000507097299 */ /* 0x000fe2000800063f */
[----:B------:R-:W-:Y:S01]  /*73f0*/  BSSY B0, `(.L_x_158) ;  /* 0x00000d4000007945 */ /* 0x000fe20003800000 */
[----:B------:R-:W-:Y:S01]  /*7400*/  UMOV UR8, 0x1 ;  /* 0x0000000100087882 */ /* 0x000fe20000000000 */
[----:B------:R-:W-:Y:S01]  /*7410*/  ULDC UR7, c[0x0][0x10] ;  /* 0x0000040000077ab9 */ /* 0x000fe20000000800 */
[----:B------:R-:W-:Y:S01]  /*7420*/  USHF.L.U32 UR5, UR8, UR5, URZ ;  /* 0x0000000508057299 */ /* 0x000fe2000800063f */
[----:B------:R-:W-:Y:S01]  /*7430*/  IMAD.MOV.U32 R14, RZ, RZ, 0x1 ;  /* 0x00000001ff0e7424 */ /* 0x000fe200078e00ff */
[----:B------:R-:W-:Y:S01]  /*7440*/  UIMAD.WIDE.U32 UR6, UR6, UR7, URZ ;  /* 0x00000007060672a5 */ /* 0x000fe2000f8e003f */
[----:B------:R-:W-:Y:S01]  /*7450*/  LOP3.LUT R15, R4, 0x2, RZ, 0xfc, !PT ;  /* 0x00000002040f7812 */ /* 0x000fe200078efcff */
[----:B------:R-:W-:Y:S01]  /*7460*/  ULDC UR8, c[0x0][0x14] ;  /* 0x0000050000087ab9 */ /* 0x000fe20000000800 */
[----:B------:R-:W-:Y:S01]  /*7470*/  IMAD.MOV.U32 R17, RZ, RZ, RZ ;  /* 0x000000ffff117224 */ /* 0x000fe200078e00ff */
[----:B------:R-:W-:-:S02]  /*7480*/  UIMAD.WIDE.U32 UR30, UR6, UR8, URZ ;  /* 0x00000008061e72a5 */ /* 0x000fc4000f8e003f */
[----:B------:R-:W-:Y:S01]  /*7490*/  UIMAD UR13, UR7, UR8, URZ ;  /* 0x00000008070d72a4 */ /* 0x000fe2000f8e023f */
[----:B------:R-:W-:Y:S01]  /*74a0*/  ULDC UR4, c[0x0][0x700] ;  /* 0x0001c00000047ab9 */ /* 0x000fe20000000800 */
[----:B------:R-:W-:Y:S02]  /*74b0*/  ULOP3.LUT UR21, URZ, UR9, URZ, 0x33, !UPT ;  /* 0x000000093f157292 */ /* 0x000fe4000f8e333f */
[----:B------:R-:W-:Y:S01]  /*74c0*/  UIADD3 UR4, UR4, -0x1, URZ ;  /* 0xffffffff04047890 */ /* 0x000fe2000fffe03f */
[----:B0-----:R-:W-:Y:S01]  /*74d0*/  VIADD R5, R5, 0x3f ;  /* 0x0000003f05057836 */ /* 0x001fe20000000000 */
[----:B------:R-:W-:Y:S01]  /*74e0*/  UIADD3 UR13, UR31, UR13, URZ ;  /* 0x0000000d1f0d7290 */ /* 0x000fe2000fffe03f */
[----:B------:R-:W-:-:S03]  /*74f0*/  ULDC.64 UR32, c[0x0][0x198] ;  /* 0x0000660000207ab9 */ /* 0x000fc60000000a00 */
[----:B------:R-:W-:-:S04]  /*7500*/  SHF.R.S32.HI R8, RZ, 0x1f, R5 ;  /* 0x0000001fff087819 */ /* 0x000fc80000011405 */
[----:B------:R-:W-:Y:S01]  /*7510*/  LEA.HI R8, R8, R5, RZ, 0x6 ;  /* 0x0000000508087211 */ /* 0x000fe200078f30ff */
[C---:B-1----:R-:W-:Y:S02]  /*7520*/  IMAD.SHL.U32 R12, R11.reuse, 0x40, RZ ;  /* 0x000000400b0c7824 */ /* 0x042fe400078e00ff */
[----:B------:R-:W-:Y:S01]  /*7530*/  IMAD.MOV.U32 R5, RZ, RZ, 0x1 ;  /* 0x00000001ff057424 */ /* 0x000fe200078e00ff */
[----:B------:R-:W-:Y:S01]  /*7540*/  SHF.R.S32.HI R10, RZ, 0x6, R8 ;  /* 0x00000006ff0a7819 */ /* 0x000fe20000011408 */
[----:B------:R-:W-:Y:S01]  /*7550*/  IMAD.SHL.U32 R11, R11, 0x1000, RZ ;  /* 0x000010000b0b7824 */ /* 0x000fe200078e00ff */
[----:B------:R-:W-:-:S03]  /*7560*/  LOP3.LUT R12, R12, 0x40, RZ, 0xc0, !PT ;  /* 0x000000400c0c7812 */ /* 0x000fc600078ec0ff */
[----:B------:R-:W-:-:S07]  /*7570*/  VIADD R13, R10, 0x1 ;  /* 0x000000010a0d7836 */ /* 0x000fce0000000000 */
.L_x_169:
[----:B------:R-:W-:-:S03]  /*7580*/  UMOV UR6, 0xffffffff ;  /* 0xffffffff00067882 */ /* 0x000fc60000000000 */
[----:B------:R-:W-:Y:S05]  /*7590*/  BRA.DIV UR6, `(.L_x_159) ;  /* 0x0000001206747947 */ /* 0x000fea000b800000 */
[----:B------:R-:W-:-:S13]  /*75a0*/  ELECT P0, URZ, PT ;  /* 0x00000000003f782f */ /* 0x000fda0003800000 */
.L_x_185:
[----:B------:R-:W0:Y:S01]  /*75b0*/  LDC R8, c[0x0][0x28c] ;  /* 0x0000a300ff087b82 */ /* 0x000e220000000800 */
[----:B------:R-:W-:Y:S01]  /*75c0*/  BSSY B1, `(.L_x_160) ;  /* 0x0000045000017945 */ /* 0x000fe20003800000 */
[----:B0-----:R-:W-:-:S13]  /*75d0*/  ISETP.LT.OR P0, PT, R8, 0x1, !P0 ;  /* 0x000000010800780c */ /* 0x001fda0004701670 */
[----:B------:R-:W-:Y:S05]  /*75e0*/  @P0 BRA `(.L_x_161) ;  /* 0x0000000400080947 */ /* 0x000fea0003800000 */
[----:B------:R-:W-:Y:S01]  /*75f0*/  IMAD.SHL.U32 R19, R6, 0x80, RZ ;  /* 0x0000008006137824 */ /* 0x000fe200078e00ff */
[----:B------:R-:W-:Y:S01]  /*7600*/  CS2R R24, SRZ ;  /* 0x0000000000187805 */ /* 0x000fe2000001ff00 */
[----:B------:R-:W-:Y:S02]  /*7610*/  IMAD R20, R7, 0x80, R12 ;  /* 0x0000008007147824 */ /* 0x000fe400078e020c */
[----:B------:R-:W-:Y:S02]  /*7620*/  IMAD.MOV.U32 R23, RZ, RZ, RZ ;  /* 0x000000ffff177224 */ /* 0x000fe400078e00ff */
[----:B------:R-:W-:Y:S02]  /*7630*/  IMAD.MOV.U32 R6, RZ, RZ, R13 ;  /* 0x000000ffff067224 */ /* 0x000fe400078e000d */
[----:B------:R-:W-:Y:S02]  /*7640*/  IMAD.MOV.U32 R7, RZ, RZ, R5 ;  /* 0x000000ffff077224 */ /* 0x000fe400078e0005 */
[----:B------:R-:W-:-:S07]  /*7650*/  IMAD.MOV.U32 R8, RZ, RZ, R17 ;  /* 0x000000ffff087224 */ /* 0x000fce00078e0011 */
.L_x_164:
[----:B------:R-:W0:Y:S01]  /*7660*/  S2R R18, SR_CgaCtaId ;  /* 0x0000000000127919 */ /* 0x000e220000008800 */
[----:B------:R-:W-:Y:S02]  /*7670*/  MOV R9, 0x400 ;  /* 0x0000040000097802 */ /* 0x000fe40000000f00 */
[----:B------:R-:W-:Y:S02]  /*7680*/  LOP3.LUT P1, RZ, R0, 0x7f, RZ, 0xc0, !PT ;  /* 0x0000007f00ff7812 */ /* 0x000fe4000782c0ff */
[----:B0-----:R-:W-:Y:S02]  /*7690*/  LEA R21, R18, R9, 0x18 ;  /* 0x0000000912157211 */ /* 0x001fe400078ec0ff */
[----:B------:R-:W-:-:S09]  /*76a0*/  SHF.L.U32 R9, R7, 0x1f, RZ ;  /* 0x0000001f07097819 */ /* 0x000fd200000006ff */
[----:B------:R-:W0:Y:S01]  /*76b0*/  @!P1 LDC R18, c[0x0][0x640] ;  /* 0x00019000ff129b82 */ /* 0x000e220000000800 */
[----:B------:R-:W-:-:S04]  /*76c0*/  IMAD R22, R8, 0x8, R21 ;  /* 0x0000000808167824 */ /* 0x000fc800078e0215 */
[----:B------:R-:W1:Y:S02]  /*76d0*/  SYNCS.PHASECHK.TRANS64.TRYWAIT P0, [R22+URZ+0x48], R9 ;  /* 0x00004809160075a7 */ /* 0x000e64000800017f */
[----:B-1----:R-:W-:Y:S05]  /*76e0*/  @!P0 BRA `(.L_x_162) ;  /* 0x0000001000408947 */ /* 0x002fea0003800000 */
.L_x_186:
[----:B-1----:R-:W-:Y:S01]  /*76f0*/  PRMT R9, R15, 0x9910, RZ ;  /* 0x000099100f097816 */ /* 0x002fe200000000ff */
[----:B0-----:R0:W-:Y:S03]  /*7700*/  @!P1 SYNCS.ARRIVE.TRANS64 RZ, [R22+URZ], R18 ;  /* 0x0000001216ff99a7 */ /* 0x0011e6000800003f */
[----:B------:R-:W-:-:S13]  /*7710*/  ISETP.NE.AND P0, PT, R9, 0x2, PT ;  /* 0x000000020900780c */ /* 0x000fda0003f05270 */
[----:B0-----:R-:W-:Y:S05]  /*7720*/  @P0 BRA `(.L_x_163) ;  /* 0x0000000000040947 */ /* 0x001fea0003800000 */
[----:B------:R-:W-:Y:S01]  /*7730*/  BPT.TRAP 0x1 ;  /* 0x000000040000795c */ /* 0x000fe20000300000 */
.L_x_163:
[----:B------:R-:W-:Y:S01]  /*7740*/  IMAD.SHL.U32 R18, R8, 0x2000, RZ ;  /* 0x0000200008127824 */ /* 0x000fe200078e00ff */
[----:B------:R-:W-:Y:S01]  /*7750*/  R2UR UR25, R22 ;  /* 0x00000000161972ca */ /* 0x000fe200000e0000 */
[----:B------:R-:W-:Y:S01]  /*7760*/  IMAD R26, R8, 0x400, R21 ;  /* 0x00000400081a7824 */ /* 0x000fe200078e0215 */
[----:B------:R-:W-:Y:S01]  /*7770*/  R2UR UR28, R16 ;  /* 0x00000000101c72ca */ /* 0x000fe200000e0000 */
[----:B------:R-:W-:Y:S01]  /*7780*/  VIADD R6, R6, 0xffffffff ;  /* 0xffffffff06067836 */ /* 0x000fe20000000000 */
[----:B------:R-:W-:Y:S01]  /*7790*/  LOP3.LUT R9, R18, 0x1000, R11, 0xf8, !PT ;  /* 0x0000100012097812 */ /* 0x000fe200078ef80b */
[----:B------:R-:W-:Y:S01]  /*77a0*/  UIADD3 UR6, UP0, UR32, 0xf0, URZ ;  /* 0x000000f020067890 */ /* 0x000fe2000ff1e03f */
[----:B------:R-:W-:Y:S01]  /*77b0*/  R2UR UR16, R26 ;  /* 0x000000001a1072ca */ /* 0x000fe200000e0000 */
[----:B------:R-:W-:Y:S01]  /*77c0*/  UIADD3 UR14, UP1, UR32, 0x1f0, URZ ;  /* 0x000001f0200e7890 */ /* 0x000fe2000ff3e03f */
[----:B------:R-:W-:Y:S01]  /*77d0*/  IADD3 R18, R21, 0x180, R18 ;  /* 0x0000018015127810 */ /* 0x000fe20007ffe012 */
[----:B------:R-:W-:Y:S01]  /*77e0*/  IMAD R9, R9, 0x2, R21 ;  /* 0x0000000209097824 */ /* 0x000fe200078e0215 */
[----:B------:R-:W-:Y:S01]  /*77f0*/  R2UR UR27, R19 ;  /* 0x00000000131b72ca */ /* 0x000fe200000e0000 */
[----:B------:R-:W-:Y:S01]  /*7800*/  UIADD3 UR34, UP2, UR32, 0x2f0, URZ ;  /* 0x000002f020227890 */ /* 0x000fe2000ff5e03f */
[----:B------:R-:W-:Y:S01]  /*7810*/  R2UR UR24, R18 ;  /* 0x00000000121872ca */ /* 0x000fe200000e0000 */
[----:B------:R-:W-:Y:S01]  /*7820*/  UIADD3.X UR7, URZ, UR33, URZ, UP0, !UPT ;  /* 0x000000213f077290 */ /* 0x000fe200087fe43f */
[----:B------:R-:W-:Y:S01]  /*7830*/  R2UR UR8, R9 ;  /* 0x00000000090872ca */ /* 0x000fe200000e0000 */
[----:B------:R-:W-:Y:S01]  /*7840*/  UIADD3.X UR15, URZ, UR33, URZ, UP1, !UPT ;  /* 0x000000213f0f7290 */ /* 0x000fe20008ffe43f */
[----:B------:R-:W-:Y:S01]  /*7850*/  R2UR UR26, R24 ;  /* 0x00000000181a72ca */ /* 0x000fe200000e0000 */
[----:B------:R-:W-:Y:S01]  /*7860*/  VIADD R8, R8, 0x1 ;  /* 0x0000000108087836 */ /* 0x000fe20000000000 */
[----:B------:R-:W-:Y:S01]  /*7870*/  R2UR UR19, R25 ;  /* 0x00000000191372ca */ /* 0x000fe200000e0000 */
[----:B------:R-:W-:Y:S01]  /*7880*/  UIADD3 UR16, UR16, 0x36180, URZ ;  /* 0x0003618010107890 */ /* 0x000fe2000fffe03f */
[----:B------:R-:W-:Y:S01]  /*7890*/  R2UR UR10, R23 ;  /* 0x00000000170a72ca */ /* 0x000fe200000e0000 */
[----:B------:R-:W-:Y:S01]  /*78a0*/  UIADD3.X UR35, URZ, UR33, URZ, UP2, !UPT ;  /* 0x000000213f237290 */ /* 0x000fe200097fe43f */
[----:B------:R-:W-:Y:S01]  /*78b0*/  R2UR UR11, R20 ;  /* 0x00000000140b72ca */ /* 0x000fe200000e0000 */
[----:B------:R-:W-:Y:S01]  /*78c0*/  UMOV UR22, 0x0 ;  /* 0x0000000000167882 */ /* 0x000fe20000000000 */
[----:B------:R-:W-:Y:S01]  /*78d0*/  ISETP.GT.AND P1, PT, R6, 0x1, PT ;  /* 0x000000010600780c */ /* 0x000fe20003f24270 */
[----:B------:R-:W-:Y:S01]  /*78e0*/  UMOV UR23, 0x10000000 ;  /* 0x1000000000177882 */ /* 0x000fe20000000000 */
[----:B------:R-:W-:Y:S01]  /*78f0*/  ISETP.NE.AND P0, PT, R8, 0x9, PT ;  /* 0x000000090800780c */ /* 0x000fe20003f05270 */
[----:B------:R-:W-:Y:S01]  /*7900*/  UIADD3 UR8, UR8, 0x12180, URZ ;  /* 0x0001218008087890 */ /* 0x000fe2000fffe03f */
[----:B------:R-:W-:Y:S01]  /*7910*/  VIADD R25, R25, 0x1 ;  /* 0x0000000119197836 */ /* 0x000fe20000000000 */
[----:B------:R-:W-:Y:S01]  /*7920*/  UMOV UR17, UR25 ;  /* 0x0000001900117c82 */ /* 0x000fe20008000000 */
[----:B------:R-:W-:Y:S01]  /*7930*/  UMOV UR20, UR28 ;  /* 0x0000001c00147c82 */ /* 0x000fe20008000000 */
[----:B------:R-:W-:Y:S01]  /*7940*/  UMOV UR18, UR27 ;  /* 0x0000001b00127c82 */ /* 0x000fe20008000000 */
[----:B------:R0:W-:Y:S01]  /*7950*/  UTMALDG.3D [UR24], [UR6], desc[UR22] ;  /* 0x00001618060075b4 */ /* 0x0001e20008011000 */
[----:B------:R-:W-:Y:S01]  /*7960*/  UMOV UR29, 0x30000 ;  /* 0x00030000001d7882 */ /* 0x000fe20000000000 */
[----:B------:R-:W-:Y:S01]  /*7970*/  UMOV UR9, UR25 ;  /* 0x0000001900097c82 */ /* 0x000fe20008000000 */
[----:B------:R-:W-:Y:S01]  /*7980*/  UMOV UR12, UR28 ;  /* 0x0000001c000c7c82 */ /* 0x000fe20008000000 */
[----:B------:R-:W-:Y:S01]  /*7990*/  SEL R18, RZ, 0x1, P0 ;  /* 0x00000001ff127807 */ /* 0x000fe20000000000 */
[----:B------:R-:W-:Y:S01]  /*79a0*/  VIADD R24, R24, 0x20 ;  /* 0x0000002018187836 */ /* 0x000fe20000000000 */
[----:B------:R-:W-:Y:S01]  /*79b0*/  SEL R8, R8, RZ, P0 ;  /* 0x000000ff08087207 */ /* 0x000fe20000000000 */
[----:B------:R-:W-:Y:S01]  /*79c0*/  VIADD R23, R23, 0x40 ;  /* 0x0000004017177836 */ /* 0x000fe20000000000 */
[----:B------:R0:W-:Y:S01]  /*79d0*/  UTMALDG.3D [UR16], [UR14], desc[UR22] ;  /* 0x000016100e0075b4 */ /* 0x0001e20008011000 */
[----:B------:R-:W-:Y:S01]  /*79e0*/  LOP3.LUT R7, R7, R18, RZ, 0x3c, !PT ;  /* 0x0000001207077212 */ /* 0x000fe200078e3cff */
[----:B------:R0:W-:Y:S02]  /*79f0*/  UTMALDG.3D.MULTICAST [UR8], [UR34], UR29, desc[UR22] ;  /* 0x00001608220073b4 */ /* 0x0001e4000801181d */
[----:B0-----:R-:W-:Y:S05]  /*7a00*/  @P1 BRA `(.L_x_164) ;  /* 0xfffffffc00141947 */ /* 0x001fea000383ffff */
.L_x_161:
[----:B------:R-:W-:Y:S05]  /*7a10*/  BSYNC B1 ;  /* 0x0000000000017941 */ /* 0x000fea0003800000 */
.L_x_160:
[----:B------:R-:W-:Y:S01]  /*7a20*/  LOP3.LUT P1, RZ, R14, 0xff, RZ, 0xc0, !PT ;  /* 0x000000ff0eff7812 */ /* 0x000fe2000782c0ff */
[C---:B------:R-:W-:Y:S01]  /*7a30*/  IMAD.IADD R17, R10.reuse, 0x1, R17 ;  /* 0x000000010a117824 */ /* 0x040fe200078e0211 */
[----:B------:R-:W-:Y:S01]  /*7a40*/  ULDC.64 UR6, c[0x0][0x750] ;  /* 0x0001d40000067ab9 */ /* 0x000fe20000000a00 */
[C---:B------:R-:W-:Y:S01]  /*7a50*/  ISETP.GE.U32.AND P2, PT, R10.reuse, 0x9, PT ;  /* 0x000000090a00780c */ /* 0x040fe20003f46070 */
[----:B------:R-:W-:Y:S01]  /*7a60*/  BSSY B1, `(.L_x_165) ;  /* 0x000006a000017945 */ /* 0x000fe20003800000 */
[----:B------:R-:W-:Y:S01]  /*7a70*/  IMAD.MOV.U32 R16, RZ, RZ, -0x1 ;  /* 0xffffffffff107424 */ /* 0x000fe200078e00ff */
[----:B------:R-:W-:Y:S02]  /*7a80*/  ISETP.GT.U32.AND P0, PT, R17, 0x8, PT ;  /* 0x000000081100780c */ /* 0x000fe40003f04070 */
[----:B------:R-:W-:Y:S02]  /*7a90*/  PRMT R14, RZ, 0x7610, R14 ;  /* 0x00007610ff0e7816 */ /* 0x000fe4000000000e */
[----:B------:R-:W-:-:S03]  /*7aa0*/  ISETP.LT.U32.AND P0, PT, R10, 0x9, P0 ;  /* 0x000000090a00780c */ /* 0x000fc60000701070 */
[----:B------:R-:W0:Y:S01]  /*7ab0*/  @P1 S2R R7, SR_CgaCtaId ;  /* 0x0000000000071919 */ /* 0x000e220000008800 */
[----:B------:R-:W-:-:S04]  /*7ac0*/  @P1 MOV R6, 0x400 ;  /* 0x0000040000061802 */ /* 0x000fc80000000f00 */
[----:B0-----:R-:W-:Y:S01]  /*7ad0*/  @P1 LEA R8, R7, R6, 0x18 ;  /* 0x0000000607081211 */ /* 0x001fe200078ec0ff */
[----:B------:R-:W-:Y:S01]  /*7ae0*/  IMAD.WIDE.U32 R6, R17, 0x38e38e39, RZ ;  /* 0x38e38e3911067825 */ /* 0x000fe200078e00ff */
[----:B------:R-:W-:Y:S02]  /*7af0*/  SEL R6, RZ, 0x1, !P0 ;  /* 0x00000001ff067807 */ /* 0x000fe40004000000 */
[----:B------:R0:W-:Y:S01]  /*7b00*/  @P1 SYNCS.ARRIVE.TRANS64.A1T0 RZ, [R8+URZ+0xa8], RZ ;  /* 0x0000a8ff08ff19a7 */ /* 0x0001e2000810003f */
[----:B------:R-:W-:Y:S02]  /*7b10*/  IADD3 R2, P1, R2, UR30, RZ ;  /* 0x0000001e02027c10 */ /* 0x000fe4000ff3e0ff */
[----:B------:R-:W-:Y:S01]  /*7b20*/  LOP3.LUT R5, R5, R6, RZ, 0x3c, !PT ;  /* 0x0000000605057212 */ /* 0x000fe200078e3cff */
[----:B------:R-:W-:Y:S01]  /*7b30*/  IMAD.MOV.U32 R6, RZ, RZ, -0x1 ;  /* 0xffffffffff067424 */ /* 0x000fe200078e00ff */
[----:B------:R-:W-:Y:S02]  /*7b40*/  IADD3.X R3, R3, UR13, RZ, P1, !PT ;  /* 0x0000000d03037c10 */ /* 0x000fe40008ffe4ff */
[----:B------:R-:W-:-:S02]  /*7b50*/  ISETP.GE.U32.AND P0, PT, R2, UR6, PT ;  /* 0x0000000602007c0c */ /* 0x000fc4000bf06070 */
[----:B0-----:R-:W-:Y:S01]  /*7b60*/  SHF.R.U32.HI R8, RZ, 0x1, R7 ;  /* 0x00000001ff087819 */ /* 0x001fe20000011607 */
[----:B------:R-:W-:Y:S01]  /*7b70*/  IMAD.MOV.U32 R7, RZ, RZ, -0x1 ;  /* 0xffffffffff077424 */ /* 0x000fe200078e00ff */
[----:B------:R-:W-:Y:S02]  /*7b80*/  ISETP.GE.U32.AND.EX P0, PT, R3, UR7, PT, P0 ;  /* 0x0000000703007c0c */ /* 0x000fe4000bf06100 */
[--C-:B------:R-:W-:Y:S01]  /*7b90*/  @P2 LOP3.LUT R5, R5, 0x1, R8.reuse, 0x78, !PT ;  /* 0x0000000105052812 */ /* 0x100fe200078e7808 */
[----:B------:R-:W-:Y:S01]  /*7ba0*/  IMAD R17, R8, -0x9, R17 ;  /* 0xfffffff708117824 */ /* 0x000fe200078e0211 */
[----:B------:R-:W-:-:S09]  /*7bb0*/  PRMT R8, RZ, 0x7610, R8 ;  /* 0x00007610ff087816 */ /* 0x000fd20000000008 */
[----:B------:R-:W-:Y:S05]  /*7bc0*/  @P0 BRA `(.L_x_166) ;  /* 0x00000004004c0947 */ /* 0x000fea0003800000 */
[----:B------:R-:W0:Y:S01]  /*7bd0*/  S2R R18, SR_CTAID.X ;  /* 0x0000000000127919 */ /* 0x000e220000002500 */
[----:B------:R-:W-:Y:S01]  /*7be0*/  ULDC.64 UR6, c[0x0][0x728] ;  /* 0x0001ca0000067ab9 */ /* 0x000fe20000000a00 */
[----:B------:R-:W-:Y:S01]  /*7bf0*/  ULDC UR9, c[0x0][0x730] ;  /* 0x0001cc0000097ab9 */ /* 0x000fe20000000800 */
[----:B------:R-:W-:Y:S01]  /*7c00*/  ISETP.NE.U32.AND P0, PT, RZ, UR6, PT ;  /* 0x00000006ff007c0c */ /* 0x000fe2000bf05070 */
[----:B------:R-:W1:Y:S01]  /*7c10*/  S2R R19, SR_CTAID.Y ;  /* 0x0000000000137919 */ /* 0x000e620000002600 */
[----:B------:R-:W-:Y:S01]  /*7c20*/  ULDC UR10, c[0x0][0x150] ;  /* 0x00005400000a7ab9 */ /* 0x000fe20000000800 */
[----:B------:R-:W-:Y:S01]  /*7c30*/  IMAD.MOV.U32 R6, RZ, RZ, R2 ;  /* 0x000000ffff067224 */ /* 0x000fe200078e0002 */
[----:B------:R-:W-:Y:S01]  /*7c40*/  ISETP.NE.AND.EX P0, PT, RZ, UR7, PT, P0 ;  /* 0x00000007ff007c0c */ /* 0x000fe2000bf05300 */
[----:B------:R-:W-:Y:S01]  /*7c50*/  IMAD.MOV.U32 R7, RZ, RZ, R3 ;  /* 0x000000ffff077224 */ /* 0x000fe200078e0003 */
[----:B0-----:R-:W-:-:S11]  /*7c60*/  I2FP.F32.U32 R20, R18 ;  /* 0x0000001200147245 */ /* 0x001fd60000201000 */
[----:B------:R-:W-:Y:S05]  /*7c70*/  @!P0 BRA `(.L_x_167) ;  /* 0x0000000000288947 */ /* 0x000fea0003800000 */
[----:B------:R-:W-:Y:S02]  /*7c80*/  ULDC UR8, c[0x0][0x734] ;  /* 0x0001cd0000087ab9 */ /* 0x000fe40000000800 */
[----:B------:R-:W-:-:S05]  /*7c90*/  IADD3 R7, P0, R2, UR8, RZ ;  /* 0x0000000802077c10 */ /* 0x000fca000ff1e0ff */
[----:B------:R-:W-:-:S04]  /*7ca0*/  IMAD.X R21, RZ, RZ, R3, P0 ;  /* 0x000000ffff157224 */ /* 0x000fc800000e0603 */
[----:B------:R-:W-:-:S04]  /*7cb0*/  IMAD.WIDE.U32 R8, R21, UR6, RZ ;  /* 0x0000000615087c25 */ /* 0x000fc8000f8e00ff */
[----:B------:R-:W-:-:S04]  /*7cc0*/  IMAD.WIDE.U32 R8, P0, R7, UR7, R8 ;  /* 0x0000000707087c25 */ /* 0x000fc8000f800008 */
[----:B------:R-:W-:-:S04]  /*7cd0*/  IMAD.WIDE.U32 R6, R7, UR6, RZ ;  /* 0x0000000607067c25 */ /* 0x000fc8000f8e00ff */
[----:B------:R-:W-:Y:S01]  /*7ce0*/  IMAD.MOV.U32 R6, RZ, RZ, R9 ;  /* 0x000000ffff067224 */ /* 0x000fe200078e0009 */
[----:B------:R-:W-:Y:S01]  /*7cf0*/  IADD3 RZ, P1, R7, R8, RZ ;  /* 0x0000000807ff7210 */ /* 0x000fe20007f3e0ff */
[----:B------:R-:W-:-:S04]  /*7d00*/  IMAD.X R7, RZ, RZ, RZ, P0 ;  /* 0x000000ffff077224 */ /* 0x000fc800000e06ff */
[----:B------:R-:W-:-:S08]  /*7d10*/  IMAD.WIDE.U32.X R6, R21, UR7, R6, P1 ;  /* 0x0000000715067c25 */ /* 0x000fd000088e0406 */
.L_x_167:
[--C-:B------:R-:W-:Y:S01]  /*7d20*/  SHF.R.U64 R16, R6, UR9, R7.reuse ;  /* 0x0000000906107c19 */ /* 0x100fe20008001207 */
[----:B------:R-:W-:Y:S01]  /*7d30*/  FMUL R20, R20, UR10 ;  /* 0x0000000a14147c20 */ /* 0x000fe20008400000 */
[----:B------:R-:W0:Y:S01]  /*7d40*/  LDC R21, c[0x0][0x144] ;  /* 0x00005100ff157b82 */ /* 0x000e220000000800 */
[----:B-1----:R-:W-:Y:S01]  /*7d50*/  I2FP.F32.U32 R8, R19 ;  /* 0x0000001300087245 */ /* 0x002fe20000201000 */
[----:B------:R-:W-:Y:S01]  /*7d60*/  ULDC UR8, c[0x0][0x154] ;  /* 0x0000550000087ab9 */ /* 0x000fe20000000800 */
[----:B------:R-:W-:Y:S01]  /*7d70*/  SHF.R.U32.HI R6, RZ, UR9, R7 ;  /* 0x00000009ff067c19 */ /* 0x000fe20008011607 */
[----:B------:R-:W-:Y:S01]  /*7d80*/  ULDC.64 UR6, c[0x0][0x720] ;  /* 0x0001c80000067ab9 */ /* 0x000fe20000000a00 */
[----:B------:R-:W-:Y:S01]  /*7d90*/  IADD3 R7, P0, RZ, -R16, RZ ;  /* 0x80000010ff077210 */ /* 0x000fe20007f1e0ff */
[----:B------:R-:W1:Y:S01]  /*7da0*/  F2I.U32.TRUNC.NTZ R20, R20 ;  /* 0x0000001400147305 */ /* 0x000e62000020f000 */
[----:B------:R-:W-:Y:S01]  /*7db0*/  FMUL R8, R8, UR8 ;  /* 0x0000000808087c20 */ /* 0x000fe20008400000 */
[----:B------:R-:W2:Y:S01]  /*7dc0*/  LDC R22, c[0x0][0x148] ;  /* 0x00005200ff167b82 */ /* 0x000ea20000000800 */
[----:B------:R-:W-:Y:S01]  /*7dd0*/  ULDC.64 UR8, c[0x0][0x740] ;  /* 0x0001d00000087ab9 */ /* 0x000fe20000000a00 */
[----:B------:R-:W-:Y:S01]  /*7de0*/  IMAD.X R6, RZ, RZ, ~R6, P0 ;  /* 0x000000ffff067224 */ /* 0x000fe200000e0e06 */
[----:B------:R-:W-:-:S03]  /*7df0*/  ISETP.NE.U32.AND P0, PT, RZ, UR8, PT ;  /* 0x00000008ff007c0c */ /* 0x000fc6000bf05070 */
[----:B------:R-:W-:Y:S01]  /*7e00*/  IMAD R6, R6, UR6, RZ ;  /* 0x0000000606067c24 */ /* 0x000fe2000f8e02ff */
[----:B------:R-:W3:Y:S01]  /*7e10*/  F2I.U32.TRUNC.NTZ R8, R8 ;  /* 0x0000000800087305 */ /* 0x000ee2000020f000 */
[----:B------:R-:W-:Y:S02]  /*7e20*/  ISETP.NE.AND.EX P0, PT, RZ, UR9, PT, P0 ;  /* 0x00000009ff007c0c */ /* 0x000fe4000bf05300 */
[C---:B------:R-:W-:Y:S02]  /*7e30*/  IMAD R9, R7.reuse, UR7, R6 ;  /* 0x0000000707097c24 */ /* 0x040fe4000f8e0206 */
[----:B------:R-:W-:Y:S01]  /*7e40*/  IMAD.WIDE.U32 R6, R7, UR6, R2 ;  /* 0x0000000607067c25 */ /* 0x000fe2000f8e0002 */
[----:B------:R-:W-:-:S03]  /*7e50*/  ULDC UR6, c[0x0][0x718] ;  /* 0x0001c60000067ab9 */ /* 0x000fc60000000800 */
[----:B-1----:R-:W-:Y:S02]  /*7e60*/  IMAD.MOV R20, RZ, RZ, -R20 ;  /* 0x000000ffff147224 */ /* 0x002fe400078e0a14 */
[----:B------:R-:W-:Y:S02]  /*7e70*/  IMAD.IADD R7, R7, 0x1, R9 ;  /* 0x0000000107077824 */ /* 0x000fe400078e0209 */
[----:B0-----:R-:W-:-:S03]  /*7e80*/  IMAD R18, R21, R20, R18 ;  /* 0x0000001415127224 */ /* 0x001fc600078e0212 */
[--C-:B------:R-:W-:Y:S01]  /*7e90*/  SHF.R.U64 R20, R6, UR6, R7.reuse ;  /* 0x0000000606147c19 */ /* 0x100fe20008001207 */
[----:B---3--:R-:W-:Y:S01]  /*7ea0*/  IMAD.MOV R6, RZ, RZ, -R8 ;  /* 0x000000ffff067224 */ /* 0x008fe200078e0a08 */
[----:B------:R-:W-:Y:S01]  /*7eb0*/  SHF.R.U32.HI R7, RZ, UR6, R7 ;  /* 0x00000006ff077c19 */ /* 0x000fe20008011607 */
[----:B------:R-:W-:Y:S02]  /*7ec0*/  ULDC UR6, c[0x0][0x708] ;  /* 0x0001c20000067ab9 */ /* 0x000fe40000000800 */
[----:B--2---:R-:W-:Y:S01]  /*7ed0*/  @P3 IMAD R18, R22, R6, R19 ;  /* 0x0000000616123224 */ /* 0x004fe200078e0213 */
[--C-:B------:R-:W-:Y:S02]  /*7ee0*/  SHF.R.U64 R22, R20, UR6, R7.reuse ;  /* 0x0000000614167c19 */ /* 0x100fe40008001207 */
[----:B------:R-:W-:Y:S01]  /*7ef0*/  SHF.R.U32.HI R7, RZ, UR6, R7 ;  /* 0x00000006ff077c19 */ /* 0x000fe20008011607 */
[----:B------:R-:W-:-:S03]  /*7f00*/  ULDC UR6, c[0x0][0x758] ;  /* 0x0001d60000067ab9 */ /* 0x000fc60000000800 */
[--C-:B------:R-:W-:Y:S02]  /*7f10*/  SHF.R.U64 R19, R22, UR6, R7.reuse ;  /* 0x0000000616137c19 */ /* 0x100fe40008001207 */
[----:B------:R-:W-:-:S03]  /*7f20*/  SHF.R.U32.HI R21, RZ, UR6, R7 ;  /* 0x00000006ff157c19 */ /* 0x000fc60008011607 */
[----:B------:R-:W-:Y:S02]  /*7f30*/  IMAD.MOV.U32 R8, RZ, RZ, R19 ;  /* 0x000000ffff087224 */ /* 0x000fe400078e0013 */
[----:B------:R-:W-:Y:S01]  /*7f40*/  IMAD.MOV.U32 R7, RZ, RZ, R21 ;  /* 0x000000ffff077224 */ /* 0x000fe200078e0015 */
[----:B------:R-:W-:Y:S06]  /*7f50*/  @!P0 BRA `(.L_x_168) ;  /* 0x00000000002c8947 */ /* 0x000fec0003800000 */
        /* <DEDUP_REMOVED lines=9> */
[----:B------:R-:W-:-:S04]  /*7ff0*/  IMAD.WIDE.U32.X R6, R21, UR9, R6, P1 ;  /* 0x0000000915067c25 */ /* 0x000fc800088e0406 */
[----:B------:R-:W-:-:S07]  /*8000*/  IMAD.MOV.U32 R8, RZ, RZ, R6 ;  /* 0x000000ffff087224 */ /* 0x000fce00078e0006 */
.L_x_168:
[----:B------:R-:W-:Y:S01]  /*8010*/  ULDC UR6, c[0x0][0x748] ;  /* 0x0001d20000067ab9 */ /* 0x000fe20000000800 */
[----:B------:R-:W-:Y:S01]  /*8020*/  LOP3.LUT R6, R22, UR21, RZ, 0xc0, !PT ;  /* 0x0000001516067c12 */ /* 0x000fe2000f8ec0ff */
[----:B------:R-:W-:Y:S01]  /*8030*/  ULDC UR7, c[0x0][0x710] ;  /* 0x0001c40000077ab9 */ /* 0x000fe20000000800 */
[----:B------:R-:W-:Y:S01]  /*8040*/  SHF.R.U64 R7, R8, UR6, R7 ;  /* 0x0000000608077c19 */ /* 0x000fe20008001207 */
[----:B------:R-:W-:Y:S01]  /*8050*/  ULDC UR6, c[0x0][0x738] ;  /* 0x0001ce0000067ab9 */ /* 0x000fe20000000800 */
[----:B------:R-:W-:-:S03]  /*8060*/  LOP3.LUT R20, R20, UR4, RZ, 0xc0, !PT ;  /* 0x0000000414147c12 */ /* 0x000fc6000f8ec0ff */
[----:B------:R-:W-:Y:S02]  /*8070*/  IMAD.MOV R8, RZ, RZ, -R7 ;  /* 0x000000ffff087224 */ /* 0x000fe400078e0a07 */
[----:B------:R-:W-:Y:S02]  /*8080*/  IMAD R7, R7, UR5, R6 ;  /* 0x0000000507077c24 */ /* 0x000fe4000f8e0206 */
[----:B------:R-:W-:Y:S01]  /*8090*/  IMAD R19, R8, UR6, R19 ;  /* 0x0000000608137c24 */ /* 0x000fe2000f8e0213 */
[----:B------:R-:W-:Y:S01]  /*80a0*/  ULDC UR6, c[0x0][0x700] ;  /* 0x0001c00000067ab9 */ /* 0x000fe20000000800 */
[----:B------:R-:W-:Y:S02]  /*80b0*/  IMAD R18, R7, UR7, R18 ;  /* 0x0000000707127c24 */ /* 0x000fe4000f8e0212 */
[----:B------:R-:W-:Y:S02]  /*80c0*/  IMAD R19, R19, UR6, R20 ;  /* 0x0000000613137c24 */ /* 0x000fe4000f8e0214 */
[----:B------:R-:W-:-:S03]  /*80d0*/  IMAD.MOV.U32 R8, RZ, RZ, 0x1 ;  /* 0x00000001ff087424 */ /* 0x000fc600078e00ff */
[----:B------:R-:W-:Y:S02]  /*80e0*/  SEL R7, R19, R18, !P3 ;  /* 0x0000001213077207 */ /* 0x000fe40005800000 */
[----:B------:R-:W-:-:S07]  /*80f0*/  SEL R6, R18, R19, !P3 ;  /* 0x0000001312067207 */ /* 0x000fce0005800000 */
.L_x_166:
[----:B------:R-:W-:Y:S05]  /*8100*/  BSYNC B1 ;  /* 0x0000000000017941 */ /* 0x000fea0003800000 */
.L_x_165:
[----:B------:R-:W-:-:S13]  /*8110*/  LOP3.LUT P0, RZ, R8, 0xff, RZ, 0xc0, !PT ;  /* 0x000000ff08ff7812 */ /* 0x000fda000780c0ff */
[----:B------:R-:W-:Y:S05]  /*8120*/  @P0 BRA `(.L_x_169) ;  /* 0xfffffff400140947 */ /* 0x000fea000383ffff */
[----:B------:R-:W-:Y:S05]  /*8130*/  BSYNC B0 ;  /* 0x0000000000007941 */ /* 0x000fea0003800000 */
.L_x_158:
[----:B------:R-:W-:-:S03]  /*8140*/  UMOV UR6, 0xffffffff ;  /* 0xffffffff00067882 */ /* 0x000fc60000000000 */
[----:B------:R-:W-:Y:S05]  /*8150*/  BRA.DIV UR6, `(.L_x_170) ;  /* 0x0000000606b87947 */ /* 0x000fea000b800000 */
[----:B------:R-:W-:-:S13]  /*8160*/  ELECT P0, URZ, PT ;  /* 0x00000000003f782f */ /* 0x000fda0003800000 */
.L_x_189:
[----:B------:R-:W-:Y:S04]  /*8170*/  BSSY B0, `(.L_x_171) ;  /* 0x0000058000007945 */ /* 0x000fe80003800000 */
[----:B------:R-:W-:Y:S05]  /*8180*/  @!P0 BRA `(.L_x_172) ;  /* 0x0000000400588947 */ /* 0x000fea0003800000 */
[----:B------:R-:W-:-:S04]  /*8190*/  LOP3.LUT R4, R4, 0x2, RZ, 0xfc, !PT ;  /* 0x0000000204047812 */ /* 0x000fc800078efcff */
[----:B------:R-:W-:-:S13]  /*81a0*/  ISETP.NE.AND P0, PT, R4, 0x3, PT ;  /* 0x000000030400780c */ /* 0x000fda0003f05270 */
[----:B------:R-:W-:Y:S05]  /*81b0*/  @!P0 BRA `(.L_x_173) ;  /* 0x0000000000048947 */ /* 0x000fea0003800000 */
[----:B------:R-:W-:Y:S01]  /*81c0*/  BPT.TRAP 0x1 ;  /* 0x000000040000795c */ /* 0x000fe20000300000 */
.L_x_173:
[----:B------:R-:W0:Y:S01]  /*81d0*/  S2R R3, SR_CgaCtaId ;  /* 0x0000000000037919 */ /* 0x000e220000008800 */
[----:B------:R-:W-:-:S04]  /*81e0*/  MOV R0, 0x400 ;  /* 0x0000040000007802 */ /* 0x000fc80000000f00 */
[----:B0-----:R-:W-:Y:S02]  /*81f0*/  LEA R0, R3, R0, 0x18 ;  /* 0x0000000003007211 */ /* 0x001fe400078ec0ff */
[----:B------:R-:W-:-:S03]  /*8200*/  SHF.L.U32 R3, R5, 0x1f, RZ ;  /* 0x0000001f05037819 */ /* 0x000fc600000006ff */
[----:B------:R-:W-:-:S04]  /*8210*/  VIADD R0, R0, 0x48 ;  /* 0x0000004800007836 */ /* 0x000fc80000000000 */
[C---:B------:R-:W-:Y:S02]  /*8220*/  IMAD R6, R17.reuse, 0x8, R0 ;  /* 0x0000000811067824 */ /* 0x040fe400078e0200 */
[----:B------:R-:W-:Y:S02]  /*8230*/  VIADD R17, R17, 0x1 ;  /* 0x0000000111117836 */ /* 0x000fe40000000000 */
[----:B------:R-:W0:Y:S03]  /*8240*/  SYNCS.PHASECHK.TRANS64.TRYWAIT P0, [R6+URZ], R3 ;  /* 0x00000003060075a7 */ /* 0x000e26000800017f */
[----:B------:R-:W-:-:S04]  /*8250*/  ISETP.NE.AND P1, PT, R17, 0x9, PT ;  /* 0x000000091100780c */ /* 0x000fc80003f25270 */
[----:B------:R-:W-:Y:S02]  /*8260*/  SEL R2, RZ, 0x1, P1 ;  /* 0x00000001ff027807 */ /* 0x000fe40000800000 */
[----:B------:R-:W-:Y:S02]  /*8270*/  SEL R17, R17, RZ, P1 ;  /* 0x000000ff11117207 */ /* 0x000fe40000800000 */
[----:B------:R-:W-:-:S03]  /*8280*/  LOP3.LUT R8, R5, R2, RZ, 0x3c, !PT ;  /* 0x0000000205087212 */ /* 0x000fc600078e3cff */
[----:B------:R-:W-:Y:S01]  /*8290*/  IMAD R7, R17, 0x8, R0 ;  /* 0x0000000811077824 */ /* 0x000fe200078e0200 */
[----:B------:R-:W-:Y:S01]  /*82a0*/  SHF.L.U32 R4, R8, 0x1f, RZ ;  /* 0x0000001f08047819 */ /* 0x000fe200000006ff */
[----:B0-----:R-:W-:Y:S06]  /*82b0*/  @!P0 BRA `(.L_x_174) ;  /* 0x0000000400808947 */ /* 0x001fec0003800000 */
.L_x_190:
[----:B------:R-:W1:Y:S01]  /*82c0*/  SYNCS.PHASECHK.TRANS64.TRYWAIT P0, [R7+URZ], R4 ;  /* 0x00000004070075a7 */ /* 0x000e62000800017f */
[----:B------:R-:W-:-:S05]  /*82d0*/  VIADD R2, R17, 0x1 ;  /* 0x0000000111027836 */ /* 0x000fca0000000000 */
[----:B------:R-:W-:-:S04]  /*82e0*/  ISETP.NE.AND P1, PT, R2, 0x9, PT ;  /* 0x000000090200780c */ /* 0x000fc80003f25270 */
[----:B0-----:R-:W-:Y:S02]  /*82f0*/  SEL R3, RZ, 0x1, P1 ;  /* 0x00000001ff037807 */ /* 0x001fe40000800000 */
[----:B------:R-:W-:Y:S02]  /*8300*/  SEL R9, R2, RZ, P1 ;  /* 0x000000ff02097207 */ /* 0x000fe40000800000 */
[----:B------:R-:W-:-:S03]  /*8310*/  LOP3.LUT R8, R8, R3, RZ, 0x3c, !PT ;  /* 0x0000000308087212 */ /* 0x000fc600078e3cff */
[----:B------:R-:W-:Y:S01]  /*8320*/  IMAD R6, R9, 0x8, R0 ;  /* 0x0000000809067824 */ /* 0x000fe200078e0200 */
[----:B------:R-:W-:Y:S01]  /*8330*/  SHF.L.U32 R5, R8, 0x1f, RZ ;  /* 0x0000001f08057819 */ /* 0x000fe200000006ff */
[----:B-1----:R-:W-:Y:S06]  /*8340*/  @!P0 BRA `(.L_x_175) ;  /* 0x0000000400708947 */ /* 0x002fec0003800000 */
.L_x_191:
[----:B------:R-:W1:Y:S01]  /*8350*/  SYNCS.PHASECHK.TRANS64.TRYWAIT P0, [R6+URZ], R5 ;  /* 0x00000005060075a7 */ /* 0x000e62000800017f */
[----:B------:R-:W-:-:S05]  /*8360*/  VIADD R2, R9, 0x1 ;  /* 0x0000000109027836 */ /* 0x000fca0000000000 */
[----:B------:R-:W-:-:S04]  /*8370*/  ISETP.NE.AND P1, PT, R2, 0x9, PT ;  /* 0x000000090200780c */ /* 0x000fc80003f25270 */
[----:B------:R-:W-:Y:S02]  /*8380*/  SEL R3, RZ, 0x1, P1 ;  /* 0x00000001ff037807 */ /* 0x000fe40000800000 */
[----:B0-----:R-:W-:Y:S02]  /*8390*/  SEL R7, R2, RZ, P1 ;  /* 0x000000ff02077207 */ /* 0x001fe40000800000 */
[----:B------:R-:W-:-:S03]  /*83a0*/  LOP3.LUT R8, R8, R3, RZ, 0x3c, !PT ;  /* 0x0000000308087212 */ /* 0x000fc600078e3cff */
[----:B------:R-:W-:Y:S01]  /*83b0*/  IMAD R9, R7, 0x8, R0 ;  /* 0x0000000807097824 */ /* 0x000fe200078e0200 */
[----:B------:R-:W-:Y:S01]  /*83c0*/  SHF.L.U32 R4, R8, 0x1f, RZ ;  /* 0x0000001f08047819 */ /* 0x000fe200000006ff */
[----:B-1----:R-:W-:Y:S06]  /*83d0*/  @!P0 BRA `(.L_x_176) ;  /* 0x0000000400608947 */ /* 0x002fec0003800000 */
.L_x_192:
[----:B------:R-:W1:Y:S01]  /*83e0*/  SYNCS.PHASECHK.TRANS64.TRYWAIT P0, [R9+URZ], R4 ;  /* 0x00000004090075a7 */ /* 0x000e62000800017f */
[----:B------:R-:W-:-:S05]  /*83f0*/  VIADD R2, R7, 0x1 ;  /* 0x0000000107027836 */ /* 0x000fca0000000000 */
[----:B------:R-:W-:-:S04]  /*8400*/  ISETP.NE.AND P1, PT, R2, 0x9, PT ;  /* 0x000000090200780c */ /* 0x000fc80003f25270 */
[----:B------:R-:W-:Y:S02]  /*8410*/  SEL R3, RZ, 0x1, P1 ;  /* 0x00000001ff037807 */ /* 0x000fe40000800000 */
[----:B------:R-:W-:Y:S02]  /*8420*/  SEL R7, R2, RZ, P1 ;  /* 0x000000ff02077207 */ /* 0x000fe40000800000 */
[----:B------:R-:W-:-:S03]  /*8430*/  LOP3.LUT R8, R8, R3, RZ, 0x3c, !PT ;  /* 0x0000000308087212 */ /* 0x000fc600078e3cff */
[----:B0-----:R-:W-:Y:S01]  /*8440*/  IMAD R6, R7, 0x8, R0 ;  /* 0x0000000807067824 */ /* 0x001fe200078e0200 */
[----:B------:R-:W-:Y:S01]  /*8450*/  SHF.L.U32 R5, R8, 0x1f, RZ ;  /* 0x0000001f08057819 */ /* 0x000fe200000006ff */
[----:B-1----:R-:W-:Y:S06]  /*8460*/  @!P0 BRA `(.L_x_177) ;  /* 0x0000000400508947 */ /* 0x002fec0003800000 */
.L_x_193:
        /* <DEDUP_REMOVED lines=9> */
.L_x_194:
[----:B------:R-:W1:Y:S01]  /*8500*/  SYNCS.PHASECHK.TRANS64.TRYWAIT P0, [R9+URZ], R4 ;  /* 0x00000004090075a7 */ /* 0x000e62000800017f */
[----:B------:R-:W-:-:S05]  /*8510*/  VIADD R2, R7, 0x1 ;  /* 0x0000000107027836 */ /* 0x000fca0000000000 */
[----:B------:R-:W-:-:S04]  /*8520*/  ISETP.NE.AND P1, PT, R2, 0x9, PT ;  /* 0x000000090200780c */ /* 0x000fc80003f25270 */
[----:B------:R-:W-:Y:S02]  /*8530*/  SEL R3, RZ, 0x1, P1 ;  /* 0x00000001ff037807 */ /* 0x000fe40000800000 */
[----:B------:R-:W-:Y:S02]  /*8540*/  SEL R7, R2, RZ, P1 ;  /* 0x000000ff02077207 */ /* 0x000fe40000800000 */
[----:B------:R-:W-:-:S03]  /*8550*/  LOP3.LUT R8, R8, R3, RZ, 0x3c, !PT ;  /* 0x0000000308087212 */ /* 0x000fc600078e3cff */
[----:B------:R-:W-:Y:S01]  /*8560*/  IMAD R10, R7, 0x8, R0 ;  /* 0x00000008070a7824 */ /* 0x000fe200078e0200 */
[----:B0-----:R-:W-:Y:S01]  /*8570*/  SHF.L.U32 R5, R8, 0x1f, RZ ;  /* 0x0000001f08057819 */ /* 0x001fe200000006ff */
[----:B-1----:R-:W-:Y:S06]  /*8580*/  @!P0 BRA `(.L_x_179) ;  /* 0x0000000400308947 */ /* 0x002fec0003800000 */
.L_x_195:
[----:B------:R-:W1:Y:S01]  /*8590*/  SYNCS.PHASECHK.TRANS64.TRYWAIT P0, [R10+URZ], R5 ;  /* 0x000000050a0075a7 */ /* 0x000e62000800017f */
[----:B------:R-:W-:-:S05]  /*85a0*/  VIADD R2, R7, 0x1 ;  /* 0x0000000107027836 */ /* 0x000fca0000000000 */
[----:B------:R-:W-:-:S04]  /*85b0*/  ISETP.NE.AND P1, PT, R2, 0x9, PT ;  /* 0x000000090200780c */ /* 0x000fc80003f25270 */
[----:B------:R-:W-:Y:S02]  /*85c0*/  SEL R3, RZ, 0x1, P1 ;  /* 0x00000001ff037807 */ /* 0x000fe40000800000 */
[----:B------:R-:W-:Y:S02]  /*85d0*/  SEL R7, R2, RZ, P1 ;  /* 0x000000ff02077207 */ /* 0x000fe40000800000 */
[----:B0-----:R-:W-:-:S03]  /*85e0*/  LOP3.LUT R9, R8, R3, RZ, 0x3c, !PT ;  /* 0x0000000308097212 */ /* 0x001fc600078e3cff */
[----:B------:R-:W-:Y:S01]  /*85f0*/  IMAD R11, R7, 0x8, R0 ;  /* 0x00000008070b7824 */ /* 0x000fe200078e0200 */
[----:B------:R-:W-:Y:S01]  /*8600*/  SHF.L.U32 R6, R9, 0x1f, RZ ;  /* 0x0000001f09067819 */ /* 0x000fe200000006ff */
[----:B-1----:R-:W-:Y:S06]  /*8610*/  @!P0 BRA `(.L_x_180) ;  /* 0x0000000400208947 */ /* 0x002fec0003800000 */
.L_x_196:
[----:B------:R-:W1:Y:S01]  /*8620*/  SYNCS.PHASECHK.TRANS64.TRYWAIT P0, [R11+URZ], R6 ;  /* 0x000000060b0075a7 */ /* 0x000e62000800017f */
[----:B------:R-:W-:-:S05]  /*8630*/  VIADD R2, R7, 0x1 ;  /* 0x0000000107027836 */ /* 0x000fca0000000000 */
[----:B------:R-:W-:-:S04]  /*8640*/  ISETP.NE.AND P1, PT, R2, 0x9, PT ;  /* 0x000000090200780c */ /* 0x000fc80003f25270 */
[----:B------:R-:W-:Y:S02]  /*8650*/  SEL R4, RZ, 0x1, P1 ;  /* 0x00000001ff047807 */ /* 0x000fe40000800000 */
[----:B------:R-:W-:Y:S02]  /*8660*/  SEL R3, R2, RZ, P1 ;  /* 0x000000ff02037207 */ /* 0x000fe40000800000 */
[----:B------:R-:W-:Y:S01]  /*8670*/  LOP3.LUT R4, R9, R4, RZ, 0x3c, !PT ;  /* 0x0000000409047212 */ /* 0x000fe200078e3cff */
[----:B-1----:R-:W-:Y:S06]  /*8680*/  @!P0 BRA `(.L_x_181) ;  /* 0x0000000400188947 */ /* 0x002fec0003800000 */
.L_x_197:
[----:B------:R-:W-:Y:S01]  /*8690*/  IMAD R3, R3, 0x8, R0 ;  /* 0x0000000803037824 */ /* 0x000fe200078e0200 */
[----:B------:R-:W-:-:S07]  /*86a0*/  SHF.L.U32 R0, R4, 0x1f, RZ ;  /* 0x0000001f04007819 */ /* 0x000fce00000006ff */
.L_x_182:
[----:B--2---:R2:W3:Y:S02]  /*86b0*/  SYNCS.PHASECHK.TRANS64.TRYWAIT P0, [R3+URZ], R0 ;  /* 0x00000000030075a7 */ /* 0x0044e4000800017f */
[----:B---3--:R-:W-:Y:S05]  /*86c0*/  @!P0 NANOSLEEP.SYNCS 0x989680 ;  /* 0x009896800000895d */ /* 0x008fea0003900000 */
[----:B------:R-:W3:Y:S02]  /*86d0*/  @!P0 SYNCS.PHASECHK.TRANS64 P0, [R3+URZ], R0 ;  /* 0x00000000030085a7 */ /* 0x000ee4000800007f */
[----:B---3--:R-:W-:Y:S05]  /*86e0*/  @!P0 BRA `(.L_x_182) ;  /* 0xfffffffc00f08947 */ /* 0x008fea000383ffff */
.L_x_172:
[----:B------:R-:W-:Y:S05]  /*86f0*/  BSYNC B0 ;  /* 0x0000000000007941 */ /* 0x000fea0003800000 */
.L_x_171:
[----:B------:R-:W-:Y:S05]  /*8700*/  EXIT ;  /* 0x000000000000794d */ /* 0x000fea0003800000 */
.L_x_22:
[----:B-1----:R-:W-:-:S04]  /*8710*/  IMAD.U32 R18, RZ, RZ, UR8 ;  /* 0x00000008ff127e24 */ /* 0x002fc8000f8e00ff */
[----:B------:R1:W4:Y:S03]  /*8720*/  SYNCS.PHASECHK.TRANS64.TRYWAIT P0, [R18+URZ], R15 ;  /* 0x0000000f120075a7 */ /* 0x000326000800017f */
[----:B----4-:R-:W-:Y:S05]  /*8730*/  @!P0 NANOSLEEP.SYNCS 0x989680 ;  /* 0x009896800000895d */ /* 0x010fea0003900000 */
[----:B------:R-:W4:Y:S02]  /*8740*/  @!P0 SYNCS.PHASECHK.TRANS64 P0, [R18+URZ], R15 ;  /* 0x0000000f120085a7 */ /* 0x000f24000800007f */
[----:B----4-:R-:W-:Y:S05]  /*8750*/  @!P0 BRA `(.L_x_22) ;  /* 0xfffffffc00ec8947 */ /* 0x010fea000383ffff */
[----:B------:R-:W-:Y:S05]  /*8760*/  BRA `(.L_x_21) ;  /* 0xffffff8c00f87947 */ /* 0x000fea000383ffff */
.L_x_159:
[----:B------:R-:W-:Y:S01]  /*8770*/  BSSY B1, `(.L_x_183) ;  /* 0x0000006000017945 */ /* 0x000fe20003800000 */
[----:B------:R-:W-:-:S07]  /*8780*/  IMAD.MOV.U32 R8, RZ, RZ, -0x1 ;  /* 0xffffffffff087424 */ /* 0x000fce00078e00ff */
[----:B------:R-:W-:Y:S05]  /*8790*/  WARPSYNC.COLLECTIVE R8, `(.L_x_184) ;  /* 0x00000000080c7348 */ /* 0x000fea0003c00000 */
[----:B------:R-:W-:Y:S02]  /*87a0*/  ELECT P0, UR62, PT ;  /* 0x00000000003e782f */ /* 0x000fe40003800000 */
[----:B------:R-:W-:Y:S01]  /*87b0*/  MOV R8, UR62 ;  /* 0x0000003e00087c02 */ /* 0x000fe20008000f00 */
[----:B------:R-:W-:Y:S10]  /*87c0*/  ENDCOLLECTIVE ;  /* 0x000000000000791b */ /* 0x000ff40003800000 */
.L_x_184:
[----:B------:R-:W-:Y:S05]  /*87d0*/  BSYNC B1 ;  /* 0x0000000000017941 */ /* 0x000fea0003800000 */
.L_x_183:
[----:B------:R-:W-:Y:S05]  /*87e0*/  BRA `(.L_x_185) ;  /* 0xffffffec00707947 */ /* 0x000fea000383ffff */
.L_x_162:
[----:B-1----:R1:W2:Y:S02]  /*87f0*/  SYNCS.PHASECHK.TRANS64.TRYWAIT P0, [R22+URZ+0x48], R9 ;  /* 0x00004809160075a7 */ /* 0x0022a4000800017f */
[----:B--2---:R-:W-:Y:S05]  /*8800*/  @!P0 NANOSLEEP.SYNCS 0x989680 ;  /* 0x009896800000895d */ /* 0x004fea0003900000 */
[----:B------:R-:W2:Y:S02]  /*8810*/  @!P0 SYNCS.PHASECHK.TRANS64 P0, [R22+URZ+0x48], R9 ;  /* 0x00004809160085a7 */ /* 0x000ea4000800007f */
[----:B--2---:R-:W-:Y:S05]  /*8820*/  @!P0 BRA `(.L_x_162) ;  /* 0xfffffffc00f08947 */ /* 0x004fea000383ffff */
[----:B------:R-:W-:Y:S05]  /*8830*/  BRA `(.L_x_186) ;  /* 0xffffffec00ac7947 */ /* 0x000fea000383ffff */
.L_x_170:
[----:B------:R-:W-:Y:S01]  /*8840*/  BSSY B0, `(.L_x_187) ;  /* 0x0000006000007945 */ /* 0x000fe20003800000 */
[----:B------:R-:W-:-:S07]  /*8850*/  IMAD.MOV.U32 R8, RZ, RZ, -0x1 ;  /* 0xffffffffff087424 */ /* 0x000fce00078e00ff */
[----:B------:R-:W-:Y:S05]  /*8860*/  WARPSYNC.COLLECTIVE R8, `(.L_x_188) ;  /* 0x00000000080c7348 */ /* 0x000fea0003c00000 */
[----:B------:R-:W-:Y:S02]  /*8870*/  ELECT P0, UR62, PT ;  /* 0x00000000003e782f */ /* 0x000fe40003800000 */
[----:B------:R-:W-:Y:S01]  /*8880*/  MOV R8, UR62 ;  /* 0x0000003e00087c02 */ /* 0x000fe20008000f00 */
[----:B------:R-:W-:Y:S10]  /*8890*/  ENDCOLLECTIVE ;  /* 0x000000000000791b */ /* 0x000ff40003800000 */
.L_x_188:
[----:B------:R-:W-:Y:S05]  /*88a0*/  BSYNC B0 ;  /* 0x0000000000007941 */ /* 0x000fea0003800000 */
.L_x_187:
[----:B------:R-:W-:Y:S05]  /*88b0*/  BRA `(.L_x_189) ;  /* 0xfffffff8002c7947 */ /* 0x000fea000383ffff */
.L_x_174:
[----:B0-----:R0:W1:Y:S02]  /*88c0*/  SYNCS.PHASECHK.TRANS64.TRYWAIT P0, [R6+URZ], R3 ;  /* 0x00000003060075a7 */ /* 0x001064000800017f */
[----:B-1----:R-:W-:Y:S05]  /*88d0*/  @!P0 NANOSLEEP.SYNCS 0x989680 ;  /* 0x009896800000895d */ /* 0x002fea0003900000 */
[----:B------:R-:W1:Y:S02]  /*88e0*/  @!P0 SYNCS.PHASECHK.TRANS64 P0, [R6+URZ], R3 ;  /* 0x00000003060085a7 */ /* 0x000e64000800007f */
[----:B-1----:R-:W-:Y:S05]  /*88f0*/  @!P0 BRA `(.L_x_174) ;  /* 0xfffffffc00f08947 */ /* 0x002fea000383ffff */
[----:B------:R-:W-:Y:S05]  /*8900*/  BRA `(.L_x_190) ;  /* 0xfffffff8006c7947 */ /* 0x000fea000383ffff */
.L_x_175:
[----:B0-----:R0:W1:Y:S02]  /*8910*/  SYNCS.PHASECHK.TRANS64.TRYWAIT P0, [R7+URZ], R4 ;  /* 0x00000004070075a7 */ /* 0x001064000800017f */
[----:B-1----:R-:W-:Y:S05]  /*8920*/  @!P0 NANOSLEEP.SYNCS 0x989680 ;  /* 0x009896800000895d */ /* 0x002fea0003900000 */
[----:B------:R-:W1:Y:S02]  /*8930*/  @!P0 SYNCS.PHASECHK.TRANS64 P0, [R7+URZ], R4 ;  /* 0x00000004070085a7 */ /* 0x000e64000800007f */
[----:B-1----:R-:W-:Y:S05]  /*8940*/  @!P0 BRA `(.L_x_175) ;  /* 0xfffffffc00f08947 */ /* 0x002fea000383ffff */
[----:B------:R-:W-:Y:S05]  /*8950*/  BRA `(.L_x_191) ;  /* 0xfffffff8007c7947 */ /* 0x000fea000383ffff */
.L_x_176:
[----:B0-----:R0:W1:Y:S02]  /*8960*/  SYNCS.PHASECHK.TRANS64.TRYWAIT P0, [R6+URZ], R5 ;  /* 0x00000005060075a7 */ /* 0x001064000800017f */
[----:B-1----:R-:W-:Y:S05]  /*8970*/  @!P0 NANOSLEEP.SYNCS 0x989680 ;  /* 0x009896800000895d */ /* 0x002fea0003900000 */
[----:B------:R-:W1:Y:S02]  /*8980*/  @!P0 SYNCS.PHASECHK.TRANS64 P0, [R6+URZ], R5 ;  /* 0x00000005060085a7 */ /* 0x000e64000800007f */
[----:B-1----:R-:W-:Y:S05]  /*8990*/  @!P0 BRA `(.L_x_176) ;  /* 0xfffffffc00f08947 */ /* 0x002fea000383ffff */
[----:B------:R-:W-:Y:S05]  /*89a0*/  BRA `(.L_x_192) ;  /* 0xfffffff8008c7947 */ /* 0x000fea000383ffff */
.L_x_177:
[----:B0-----:R0:W1:Y:S02]  /*89b0*/  SYNCS.PHASECHK.TRANS64.TRYWAIT P0, [R9+URZ], R4 ;  /* 0x00000004090075a7 */ /* 0x001064000800017f */
[----:B-1----:R-:W-:Y:S05]  /*89c0*/  @!P0 NANOSLEEP.SYNCS 0x989680 ;  /* 0x009896800000895d */ /* 0x002fea0003900000 */
[----:B------:R-:W1:Y:S02]  /*89d0*/  @!P0 SYNCS.PHASECHK.TRANS64 P0, [R9+URZ], R4 ;  /* 0x00000004090085a7 */ /* 0x000e64000800007f */
[----:B-1----:R-:W-:Y:S05]  /*89e0*/  @!P0 BRA `(.L_x_177) ;  /* 0xfffffffc00f08947 */ /* 0x002fea000383ffff */
[----:B------:R-:W-:Y:S05]  /*89f0*/  BRA `(.L_x_193) ;  /* 0xfffffff8009c7947 */ /* 0x000fea000383ffff */
.L_x_178:
[----:B0-----:R0:W1:Y:S02]  /*8a00*/  SYNCS.PHASECHK.TRANS64.TRYWAIT P0, [R6+URZ], R5 ;  /* 0x00000005060075a7 */ /* 0x001064000800017f */
[----:B-1----:R-:W-:Y:S05]  /*8a10*/  @!P0 NANOSLEEP.SYNCS 0x989680 ;  /* 0x009896800000895d */ /* 0x002fea0003900000 */
[----:B------:R-:W1:Y:S02]  /*8a20*/  @!P0 SYNCS.PHASECHK.TRANS64 P0, [R6+URZ], R5 ;  /* 0x00000005060085a7 */ /* 0x000e64000800007f */
[----:B-1----:R-:W-:Y:S05]  /*8a30*/  @!P0 BRA `(.L_x_178) ;  /* 0xfffffffc00f08947 */ /* 0x002fea000383ffff */
[----:B------:R-:W-:Y:S05]  /*8a40*/  BRA `(.L_x_194) ;  /* 0xfffffff800ac7947 */ /* 0x000fea000383ffff */
.L_x_179:
[----:B0-----:R0:W1:Y:S02]  /*8a50*/  SYNCS.PHASECHK.TRANS64.TRYWAIT P0, [R9+URZ], R4 ;  /* 0x00000004090075a7 */ /* 0x001064000800017f */
[----:B-1----:R-:W-:Y:S05]  /*8a60*/  @!P0 NANOSLEEP.SYNCS 0x989680 ;  /* 0x009896800000895d */ /* 0x002fea0003900000 */
[----:B------:R-:W1:Y:S02]  /*8a70*/  @!P0 SYNCS.PHASECHK.TRANS64 P0, [R9+URZ], R4 ;  /* 0x00000004090085a7 */ /* 0x000e64000800007f */
[----:B-1----:R-:W-:Y:S05]  /*8a80*/  @!P0 BRA `(.L_x_179) ;  /* 0xfffffffc00f08947 */ /* 0x002fea000383ffff */
[----:B------:R-:W-:Y:S05]  /*8a90*/  BRA `(.L_x_195) ;  /* 0xfffffff800bc7947 */ /* 0x000fea000383ffff */
.L_x_180:
[----:B0-----:R0:W1:Y:S02]  /*8aa0*/  SYNCS.PHASECHK.TRANS64.TRYWAIT P0, [R10+URZ], R5 ;  /* 0x000000050a0075a7 */ /* 0x001064000800017f */
[----:B-1----:R-:W-:Y:S05]  /*8ab0*/  @!P0 NANOSLEEP.SYNCS 0x989680 ;  /* 0x009896800000895d */ /* 0x002fea0003900000 */
[----:B------:R-:W1:Y:S02]  /*8ac0*/  @!P0 SYNCS.PHASECHK.TRANS64 P0, [R10+URZ], R5 ;  /* 0x000000050a0085a7 */ /* 0x000e64000800007f */
[----:B-1----:R-:W-:Y:S05]  /*8ad0*/  @!P0 BRA `(.L_x_180) ;  /* 0xfffffffc00f08947 */ /* 0x002fea000383ffff */
[----:B------:R-:W-:Y:S05]  /*8ae0*/  BRA `(.L_x_196) ;  /* 0xfffffff800cc7947 */ /* 0x000fea000383ffff */
.L_x_181:
[----:B-1----:R1:W2:Y:S02]  /*8af0*/  SYNCS.PHASECHK.TRANS64.TRYWAIT P0, [R11+URZ], R6 ;  /* 0x000000060b0075a7 */ /* 0x0022a4000800017f */
[----:B--2---:R-:W-:Y:S05]  /*8b00*/  @!P0 NANOSLEEP.SYNCS 0x989680 ;  /* 0x009896800000895d */ /* 0x004fea0003900000 */
[----:B------:R-:W2:Y:S02]  /*8b10*/  @!P0 SYNCS.PHASECHK.TRANS64 P0, [R11+URZ], R6 ;  /* 0x000000060b0085a7 */ /* 0x000ea4000800007f */
[----:B--2---:R-:W-:Y:S05]  /*8b20*/  @!P0 BRA `(.L_x_181) ;  /* 0xfffffffc00f08947 */ /* 0x004fea000383ffff */
[----:B------:R-:W-:Y:S05]  /*8b30*/  BRA `(.L_x_197) ;  /* 0xfffffff800d47947 */ /* 0x000fea000383ffff */
.L_x_198:
[----:B------:R-:W-:-:S00]  /*8b40*/  BRA `(.L_x_198) ;  /* 0xfffffffc00fc7947 */ /* 0x000fc0000383ffff */
[----:B------:R-:W-:-:S00]  /*8b50*/  NOP ;  /* 0x0000000000007918 */ /* 0x000fc00000000000 */
        /* <DEDUP_REMOVED lines=10> */
.L_x_199:


//--------------------- .nv.shared._ZN7cutlass13device_kernelINS_4gemm6kernel13GemmUniversalIN4cute5tupleIJiiiiEEENS1_10collective13CollectiveMmaINS1_40MainloopSm90TmaGmmaWarpSpecializedSparseILi9ENS5_IJNS4_1CILi2EEENSA_ILi1EEESC_EEENS1_35KernelTmaWarpSpecializedCooperativeEEENS5_IJNSA_ILi128EEESG_NSA_ILi64EEEEEENS_10bfloat16_tENS5_IJNS4_6LayoutINS5_IJiNS5_IJSB_iEEEiEEENS5_IJlNS5_IJSC_SB_EEElEEEEENSK_INS5_IJNS5_IJNS5_IJNSA_ILi8EEESB_NSA_ILi4EEEEEEiEEENS5_IJNS5_IJNSA_ILi16EEESB_SB_EEEiEEEiEEENS5_IJNS5_IJNS5_IJSH_SU_NSA_ILi1024EEEEEENSA_ILi4096EEEEEENS5_IJNS5_IJSC_NSA_ILi512EEENSA_ILi32EEEEEElEEElEEEEEEEESJ_NS5_IJlSC_lEEENS4_8TiledMMAINS4_8MMA_AtomIJNS4_4SM904GMMA6SPARSE29GMMA_64x128x32_F32BF16BF16_SSILNS1D_5MajorE0ELS1G_0ELNS1D_7ScaleInE1ELS1H_1ELNS1D_9SparseSelE0EEEEEENSK_ISD_NS5_IJSC_NSA_ILi0EEES1L_EEEEENS5_IJNS4_10UnderscoreES1O_S1O_EEEEENS4_13SM90_TMA_LOADENS4_14ComposedLayoutINS4_7SwizzleILi2ELi4ELi3EEENS4_25smem_sparse_ptr_flag_bitsILi2ELi16EEENSK_INS5_IJNS5_IJSC_SQ_EEENS5_IJSB_S13_EEEEEENS5_IJNS5_IJS1L_SH_EEESN_EEEEEEEvNS4_8identityENS4_23SM90_TMA_LOAD_MULTICASTENS1S_INS1T_ILi3ELi4ELi3EEENS4_18smem_ptr_flag_bitsILi16EEENSK_INS5_IJSQ_SH_EEENS5_IJSH_SC_EEEEEEEvS24_EENS_8epilogue10collective6detail29Sm90TmaWarpSpecializedAdapterINS2F_15DefaultEpilogueIfNS5_IJSC_llEEES2J_NS2E_6thread17LinearCombinationIfLi1EffLNS2K_9ScaleType4KindE0ELNS_15FloatRoundStyleE2EfEENS1_15EpilogueDefaultEEEEEvvEEEEvNT_6ParamsE --------------------------
	.section	.nv.shared._ZN7cutlass13device_kernelINS_4gemm6kernel13GemmUniversalIN4cute5tupleIJiiiiEEENS1_10collective13CollectiveMmaINS1_40MainloopSm90TmaGmmaWarpSpecializedSparseILi9ENS5_IJNS4_1CILi2EEENSA_ILi1EEESC_EEENS1_35KernelTmaWarpSpecializedCooperativeEEENS5_IJNSA_ILi128EEESG_NSA_ILi64EEEEEENS_10bfloat16_tENS5_IJNS4_6LayoutINS5_IJiNS5_IJSB_iEEEiEEENS5_IJlNS5_IJSC_SB_EEElEEEEENSK_INS5_IJNS5_IJNS5_IJNSA_ILi8EEESB_NSA_ILi4EEEEEEiEEENS5_IJNS5_IJNSA_ILi16EEESB_SB_EEEiEEEiEEENS5_IJNS5_IJNS5_IJSH_SU_NSA_ILi1024EEEEEENSA_ILi4096EEEEEENS5_IJNS5_IJSC_NSA_ILi512EEENSA_ILi32EEEEEElEEElEEEEEEEESJ_NS5_IJlSC_lEEENS4_8TiledMMAINS4_8MMA_AtomIJNS4_4SM904GMMA6SPARSE29GMMA_64x128x32_F32BF16BF16_SSILNS1D_5MajorE0ELS1G_0ELNS1D_7ScaleInE1ELS1H_1ELNS1D_9SparseSelE0EEEEEENSK_ISD_NS5_IJSC_NSA_ILi0EEES1L_EEEEENS5_IJNS4_10UnderscoreES1O_S1O_EEEEENS4_13SM90_TMA_LOADENS4_14ComposedLayoutINS4_7SwizzleILi2ELi4ELi3EEENS4_25smem_sparse_ptr_flag_bitsILi2ELi16EEENSK_INS5_IJNS5_IJSC_SQ_EEENS5_IJSB_S13_EEEEEENS5_IJNS5_IJS1L_SH_EEESN_EEEEEEEvNS4_8identityENS4_23SM90_TMA_LOAD_MULTICASTENS1S_INS1T_ILi3ELi4ELi3EEENS4_18smem_ptr_flag_bitsILi16EEENSK_INS5_IJSQ_SH_EEENS5_IJSH_SC_EEEEEEEvS24_EENS_8epilogue10collective6detail29Sm90TmaWarpSpecializedAdapterINS2F_15DefaultEpilogueIfNS5_IJSC_llEEES2J_NS2E_6thread17LinearCombinationIfLi1EffLNS2K_9ScaleType4KindE0ELNS_15FloatRoundStyleE2EfEENS1_15EpilogueDefaultEEEEEvvEEEEvNT_6ParamsE,"aw",@nobits
	.sectionflags	@""
	.align	16
	.zero		1024


//--------------------- .nv.shared.reserved.0     --------------------------
	.section	.nv.shared.reserved.0,"aw",@nobits
	.weak		__nv_reservedSMEM_offset_0_alias
	.size		__nv_reservedSMEM_offset_0_alias, 0, 0
	.other		__nv_reservedSMEM_offset_0_alias,@"STO_CUDA_RESERVED_SHARED STV_DEFAULT"
__nv_reservedSMEM_offset_0_alias:
	.zero		0


//--------------------- .nv.global                --------------------------
	.section	.nv.global,"aw",@nobits
.nv.global:
	.type		_ZN39_INTERNAL_9c964a49_4_k_cu_8e982460_27864cute1_E,@object
	.size		_ZN39_INTERNAL_9c964a49_4_k_cu_8e982460_27864cute1_E,(_ZN39_INTERNAL_9c964a49_4_k_cu_8e982460_27864cuda3std3__45__cpo6cbeginE - _ZN39_INTERNAL_9c964a49_4_k_cu_8e982460_27864cute1_E)
_ZN39_INTERNAL_9c964a49_4_k_cu_8e982460_27864cute1_E:
	.zero		1
	.type		_ZN39_INTERNAL_9c964a49_4_k_cu_8e982460_27864cuda3std3__45__cpo6cbeginE,@object
	.size		_ZN39_INTERNAL_9c964a49_4_k_cu_8e982460_27864cuda3std3__45__cpo6cbeginE,(_ZN39_INTERNAL_9c964a49_4_k_cu_8e982460_27864cuda3std3__48in_placeE - _ZN39_INTERNAL_9c964a49_4_k_cu_8e982460_27864cuda3std3__45__cpo6cbeginE)
_ZN39_INTERNAL_9c964a49_4_k_cu_8e982460_27864cuda3std3__45__cpo6cbeginE:
	.zero		1
	.type		_ZN39_INTERNAL_9c964a49_4_k_cu_8e982460_27864cuda3std3__48in_placeE,@object
	.size		_ZN39_INTERNAL_9c964a49_4_k_cu_8e982460_27864cuda3std3__48in_placeE,(_ZN39_INTERNAL_9c964a49_4_k_cu_8e982460_27864cuda3std6ranges3__45__cpo9iter_moveE - _ZN39_INTERNAL_9c964a49_4_k_cu_8e982460_27864cuda3std3__48in_placeE)
_ZN39_INTERNAL_9c964a49_4_k_cu_8e982460_27864cuda3std3__48in_placeE:
	.zero		1
	.type		_ZN39_INTERNAL_9c964a49_4_k_cu_8e982460_27864cuda3std6ranges3__45__cpo9iter_moveE,@object
	.size		_ZN39_INTERNAL_9c964a49_4_k_cu_8e982460_27864cuda3std6ranges3__45__cpo9iter_moveE,(_ZN39_INTERNAL_9c964a49_4_k_cu_8e982460_27864cuda3std3__45__cpo5beginE - _ZN39_INTERNAL_9c964a49_4_k_cu_8e982460_27864cuda3std6ranges3__45__cpo9iter_moveE)
_ZN39_INTERNAL_9c964a49_4_k_cu_8e982460_27864cuda3std6ranges3__45__cpo9iter_moveE:
	.zero		1
	.type		_ZN39_INTERNAL_9c964a49_4_k_cu_8e982460_27864cuda3std3__45__cpo5beginE,@object
	.size		_ZN39_INTERNAL_9c964a49_4_k_cu_8e982460_27864cuda3std3__45__cpo5beginE,(_ZN39_INTERNAL_9c964a49_4_k_cu_8e982460_27864cuda3std3__441_GLOBAL__N__9c964a49_4_k_cu_8e982460_27866ignoreE - _ZN39_INTERNAL_9c964a49_4_k_cu_8e982460_27864cuda3std3__45__cpo5beginE)
_ZN39_INTERNAL_9c964a49_4_k_cu_8e982460_27864cuda3std3__45__cpo5beginE:
	.zero		1
	.type		_ZN39_INTERNAL_9c964a49_4_k_cu_8e982460_27864cuda3std3__441_GLOBAL__N__9c964a49_4_k_cu_8e982460_27866ignoreE,@object
	.size		_ZN39_INTERNAL_9c964a49_4_k_cu_8e982460_27864cuda3std3__441_GLOBAL__N__9c964a49_4_k_cu_8e982460_27866ignoreE,(_ZN39_INTERNAL_9c964a49_4_k_cu_8e982460_27864cute7productE - _ZN39_INTERNAL_9c964a49_4_k_cu_8e982460_27864cuda3std3__441_GLOBAL__N__9c964a49_4_k_cu_8e982460_27866ignoreE)
_ZN39_INTERNAL_9c964a49_4_k_cu_8e982460_27864cuda3std3__441_GLOBAL__N__9c964a49_4_k_cu_8e982460_27866ignoreE:
	.zero		1
	.type		_ZN39_INTERNAL_9c964a49_4_k_cu_8e982460_27864cute7productE,@object
	.size		_ZN39_INTERNAL_9c964a49_4_k_cu_8e982460_27864cute7productE,(_ZN39_INTERNAL_9c964a49_4_k_cu_8e982460_27864cuda3std3__45__cpo3endE - _ZN39_INTERNAL_9c964a49_4_k_cu_8e982460_27864cute7productE)
_ZN39_INTERNAL_9c964a49_4_k_cu_8e982460_27864cute7productE:
	.zero		1
	.type		_ZN39_INTERNAL_9c964a49_4_k_cu_8e982460_27864cuda3std3__45__cpo3endE,@object
	.size		_ZN39_INTERNAL_9c964a49_4_k_cu_8e982460_27864cuda3std3__45__cpo3endE,(_ZN39_INTERNAL_9c964a49_4_k_cu_8e982460_27864cuda3std3__419piecewise_constructE - _ZN39_INTERNAL_9c964a49_4_k_cu_8e982460_27864cuda3std3__45__cpo3endE)
_ZN39_INTERNAL_9c964a49_4_k_cu_8e982460_27864cuda3std3__45__cpo3endE:
	.zero		1
	.type		_ZN39_INTERNAL_9c964a49_4_k_cu_8e982460_27864cuda3std3__419piecewise_constructE,@object
	.size		_ZN39_INTERNAL_9c964a49_4_k_cu_8e982460_27864cuda3std3__419piecewise_constructE,(_ZN39_INTERNAL_9c964a49_4_k_cu_8e982460_27864cuda3std3__45__cpo4cendE - _ZN39_INTERNAL_9c964a49_4_k_cu_8e982460_27864cuda3std3__419piecewise_constructE)
_ZN39_INTERNAL_9c964a49_4_k_cu_8e982460_27864cuda3std3__419piecewise_constructE:
	.zero		1
	.type		_ZN39_INTERNAL_9c964a49_4_k_cu_8e982460_27864cuda3std3__45__cpo4cendE,@object
	.size		_ZN39_INTERNAL_9c964a49_4_k_cu_8e982460_27864cuda3std3__45__cpo4cendE,(_ZN39_INTERNAL_9c964a49_4_k_cu_8e982460_27864cuda3std6ranges3__45__cpo4swapE - _ZN39_INTERNAL_9c964a49_4_k_cu_8e982460_27864cuda3std3__45__cpo4cendE)
_ZN39_INTERNAL_9c964a49_4_k_cu_8e982460_27864cuda3std3__45__cpo4cendE:
	.zero		1
	.type		_ZN39_INTERNAL_9c964a49_4_k_cu_8e982460_27864cuda3std6ranges3__45__cpo4swapE,@object
	.size		_ZN39_INTERNAL_9c964a49_4_k_cu_8e982460_27864cuda3std6ranges3__45__cpo4swapE,(.L_7 - _ZN39_INTERNAL_9c964a49_4_k_cu_8e982460_27864cuda3std6ranges3__45__cpo4swapE)
_ZN39_INTERNAL_9c964a49_4_k_cu_8e982460_27864cuda3std6ranges3__45__cpo4swapE:
	.zero		1
.L_7:


//--------------------- .nv.constant0._ZN7cutlass13device_kernelINS_4gemm6kernel13GemmUniversalIN4cute5tupleIJiiiiEEENS1_10collective13CollectiveMmaINS1_40MainloopSm90TmaGmmaWarpSpecializedSparseILi9ENS5_IJNS4_1CILi2EEENSA_ILi1EEESC_EEENS1_35KernelTmaWarpSpecializedCooperativeEEENS5_IJNSA_ILi128EEESG_NSA_ILi64EEEEEENS_10bfloat16_tENS5_IJNS4_6LayoutINS5_IJiNS5_IJSB_iEEEiEEENS5_IJlNS5_IJSC_SB_EEElEEEEENSK_INS5_IJNS5_IJNS5_IJNSA_ILi8EEESB_NSA_ILi4EEEEEEiEEENS5_IJNS5_IJNSA_ILi16EEESB_SB_EEEiEEEiEEENS5_IJNS5_IJNS5_IJSH_SU_NSA_ILi1024EEEEEENSA_ILi4096EEEEEENS5_IJNS5_IJSC_NSA_ILi512EEENSA_ILi32EEEEEElEEElEEEEEEEESJ_NS5_IJlSC_lEEENS4_8TiledMMAINS4_8MMA_AtomIJNS4_4SM904GMMA6SPARSE29GMMA_64x128x32_F32BF16BF16_SSILNS1D_5MajorE0ELS1G_0ELNS1D_7ScaleInE1ELS1H_1ELNS1D_9SparseSelE0EEEEEENSK_ISD_NS5_IJSC_NSA_ILi0EEES1L_EEEEENS5_IJNS4_10UnderscoreES1O_S1O_EEEEENS4_13SM90_TMA_LOADENS4_14ComposedLayoutINS4_7SwizzleILi2ELi4ELi3EEENS4_25smem_sparse_ptr_flag_bitsILi2ELi16EEENSK_INS5_IJNS5_IJSC_SQ_EEENS5_IJSB_S13_EEEEEENS5_IJNS5_IJS1L_SH_EEESN_EEEEEEEvNS4_8identityENS4_23SM90_TMA_LOAD_MULTICASTENS1S_INS1T_ILi3ELi4ELi3EEENS4_18smem_ptr_flag_bitsILi16EEENSK_INS5_IJSQ_SH_EEENS5_IJSH_SC_EEEEEEEvS24_EENS_8epilogue10collective6detail29Sm90TmaWarpSpecializedAdapterINS2F_15DefaultEpilogueIfNS5_IJSC_llEEES2J_NS2E_6thread17LinearCombinationIfLi1EffLNS2K_9ScaleType4KindE0ELNS_15FloatRoundStyleE2EfEENS1_15EpilogueDefaultEEEEEvvEEEEvNT_6ParamsE --------------------------
	.section	.nv.constant0._ZN7cutlass13device_kernelINS_4gemm6kernel13GemmUniversalIN4cute5tupleIJiiiiEEENS1_10collective13CollectiveMmaINS1_40MainloopSm90TmaGmmaWarpSpecializedSparseILi9ENS5_IJNS4_1CILi2EEENSA_ILi1EEESC_EEENS1_35KernelTmaWarpSpecializedCooperativeEEENS5_IJNSA_ILi128EEESG_NSA_ILi64EEEEEENS_10bfloat16_tENS5_IJNS4_6LayoutINS5_IJiNS5_IJSB_iEEEiEEENS5_IJlNS5_IJSC_SB_EEElEEEEENSK_INS5_IJNS5_IJNS5_IJNSA_ILi8EEESB_NSA_ILi4EEEEEEiEEENS5_IJNS5_IJNSA_ILi16EEESB_SB_EEEiEEEiEEENS5_IJNS5_IJNS5_IJSH_SU_NSA_ILi1024EEEEEENSA_ILi4096EEEEEENS5_IJNS5_IJSC_NSA_ILi512EEENSA_ILi32EEEEEElEEElEEEEEEEESJ_NS5_IJlSC_lEEENS4_8TiledMMAINS4_8MMA_AtomIJNS4_4SM904GMMA6SPARSE29GMMA_64x128x32_F32BF16BF16_SSILNS1D_5MajorE0ELS1G_0ELNS1D_7ScaleInE1ELS1H_1ELNS1D_9SparseSelE0EEEEEENSK_ISD_NS5_IJSC_NSA_ILi0EEES1L_EEEEENS5_IJNS4_10UnderscoreES1O_S1O_EEEEENS4_13SM90_TMA_LOADENS4_14ComposedLayoutINS4_7SwizzleILi2ELi4ELi3EEENS4_25smem_sparse_ptr_flag_bitsILi2ELi16EEENSK_INS5_IJNS5_IJSC_SQ_EEENS5_IJSB_S13_EEEEEENS5_IJNS5_IJS1L_SH_EEESN_EEEEEEEvNS4_8identityENS4_23SM90_TMA_LOAD_MULTICASTENS1S_INS1T_ILi3ELi4ELi3EEENS4_18smem_ptr_flag_bitsILi16EEENSK_INS5_IJSQ_SH_EEENS5_IJSH_SC_EEEEEEEvS24_EENS_8epilogue10collective6detail29Sm90TmaWarpSpecializedAdapterINS2F_15DefaultEpilogueIfNS5_IJSC_llEEES2J_NS2E_6thread17LinearCombinationIfLi1EffLNS2K_9ScaleType4KindE0ELNS_15FloatRoundStyleE2EfEENS1_15EpilogueDefaultEEEEEvvEEEEvNT_6ParamsE,"a",@progbits
	.sectionflags	@""
	.align	4
.nv.constant0._ZN7cutlass13device_kernelINS_4gemm6kernel13GemmUniversalIN4cute5tupleIJiiiiEEENS1_10collective13CollectiveMmaINS1_40MainloopSm90TmaGmmaWarpSpecializedSparseILi9ENS5_IJNS4_1CILi2EEENSA_ILi1EEESC_EEENS1_35KernelTmaWarpSpecializedCooperativeEEENS5_IJNSA_ILi128EEESG_NSA_ILi64EEEEEENS_10bfloat16_tENS5_IJNS4_6LayoutINS5_IJiNS5_IJSB_iEEEiEEENS5_IJlNS5_IJSC_SB_EEElEEEEENSK_INS5_IJNS5_IJNS5_IJNSA_ILi8EEESB_NSA_ILi4EEEEEEiEEENS5_IJNS5_IJNSA_ILi16EEESB_SB_EEEiEEEiEEENS5_IJNS5_IJNS5_IJSH_SU_NSA_ILi1024EEEEEENSA_ILi4096EEEEEENS5_IJNS5_IJSC_NSA_ILi512EEENSA_ILi32EEEEEElEEElEEEEEEEESJ_NS5_IJlSC_lEEENS4_8TiledMMAINS4_8MMA_AtomIJNS4_4SM904GMMA6SPARSE29GMMA_64x128x32_F32BF16BF16_SSILNS1D_5MajorE0ELS1G_0ELNS1D_7ScaleInE1ELS1H_1ELNS1D_9SparseSelE0EEEEEENSK_ISD_NS5_IJSC_NSA_ILi0EEES1L_EEEEENS5_IJNS4_10UnderscoreES1O_S1O_EEEEENS4_13SM90_TMA_LOADENS4_14ComposedLayoutINS4_7SwizzleILi2ELi4ELi3EEENS4_25smem_sparse_ptr_flag_bitsILi2ELi16EEENSK_INS5_IJNS5_IJSC_SQ_EEENS5_IJSB_S13_EEEEEENS5_IJNS5_IJS1L_SH_EEESN_EEEEEEEvNS4_8identityENS4_23SM90_TMA_LOAD_MULTICASTENS1S_INS1T_ILi3ELi4ELi3EEENS4_18smem_ptr_flag_bitsILi16EEENSK_INS5_IJSQ_SH_EEENS5_IJSH_SC_EEEEEEEvS24_EENS_8epilogue10collective6detail29Sm90TmaWarpSpecializedAdapterINS2F_15DefaultEpilogueIfNS5_IJSC_llEEES2J_NS2E_6thread17LinearCombinationIfLi1EffLNS2K_9ScaleType4KindE0ELNS_15FloatRoundStyleE2EfEENS1_15EpilogueDefaultEEEEEvvEEEEvNT_6ParamsE:
	.zero		1920


//--------------------- SYMBOLS --------------------------

	.type		.nv.reservedSmem.offset0,@object
	.size		.nv.reservedSmem.offset0,0x4
